//
// Generated by NVIDIA NVVM Compiler
//
// Compiler Build ID: CL-36424714
// Cuda compilation tools, release 13.0, V13.0.88
// Based on NVVM 20.0.0
//

.version 9.0
.target sm_100
.address_size 64

	// .globl	_Z6summedPKfPfi
.func  (.param .align 16 .b8 func_retval0[16]) __internal_trig_reduction_slowpathd
(
	.param .b64 __internal_trig_reduction_slowpathd_param_0
)
;
.func  (.param .b64 func_retval0) __internal_accurate_pow
(
	.param .b64 __internal_accurate_pow_param_0
)
;
.global .align 4 .b8 precalc_xorwow_matrix[102400];
.global .align 4 .b8 precalc_xorwow_offset_matrix[102400];
.global .align 4 .b8 mrg32k3aM1[2304];
.global .align 4 .b8 mrg32k3aM2[2304];
.global .align 4 .b8 mrg32k3aM1SubSeq[2016];
.global .align 4 .b8 mrg32k3aM2SubSeq[2016];
.global .align 4 .b8 mrg32k3aM1Seq[2304];
.global .align 4 .b8 mrg32k3aM2Seq[2304];
.const .align 8 .b8 __cr_lgamma_table[72];
.extern .shared .align 16 .b8 sh[];
.global .align 4 .b8 __cudart_i2opi_f[24] = {65, 144, 67, 60, 153, 149, 98, 219, 192, 221, 52, 245, 209, 87, 39, 252, 41, 21, 68, 78, 110, 131, 249, 162};
.global .align 8 .b8 __cudart_i2opi_d[144] = {8, 93, 141, 31, 177, 95, 251, 107, 234, 146, 82, 138, 247, 57, 7, 61, 123, 241, 229, 235, 199, 186, 39, 117, 45, 234, 95, 158, 102, 63, 70, 79, 183, 9, 203, 39, 207, 126, 54, 109, 31, 109, 10, 90, 139, 17, 47, 239, 15, 152, 5, 222, 255, 151, 248, 31, 59, 40, 249, 189, 139, 95, 132, 156, 244, 57, 83, 131, 57, 214, 145, 57, 65, 126, 95, 180, 38, 112, 156, 233, 132, 68, 187, 46, 245, 53, 130, 232, 62, 167, 41, 177, 28, 235, 29, 254, 28, 146, 209, 9, 234, 46, 73, 6, 224, 210, 77, 66, 58, 110, 36, 183, 97, 197, 187, 222, 171, 99, 81, 254, 65, 144, 67, 60, 153, 149, 98, 219, 192, 221, 52, 245, 209, 87, 39, 252, 41, 21, 68, 78, 110, 131, 249, 162};
.global .align 16 .b8 __cudart_sin_cos_coeffs[128] = {70, 210, 176, 44, 241, 229, 90, 190, 146, 227, 172, 105, 227, 29, 199, 62, 161, 98, 219, 25, 160, 1, 42, 191, 24, 8, 17, 17, 17, 17, 129, 63, 84, 85, 85, 85, 85, 85, 197, 191, 0, 0, 0, 0, 0, 0, 0, 0, 0, 0, 0, 0, 0, 0, 0, 0, 100, 129, 253, 32, 131, 255, 168, 189, 40, 133, 239, 193, 167, 238, 33, 62, 217, 230, 6, 142, 79, 126, 146, 190, 233, 188, 221, 25, 160, 1, 250, 62, 71, 93, 193, 22, 108, 193, 86, 191, 81, 85, 85, 85, 85, 85, 165, 63, 0, 0, 0, 0, 0, 0, 224, 191, 0, 0, 0, 0, 0, 0, 240, 63};

.visible .entry _Z6summedPKfPfi(
	.param .u64 .ptr .align 1 _Z6summedPKfPfi_param_0,
	.param .u64 .ptr .align 1 _Z6summedPKfPfi_param_1,
	.param .u32 _Z6summedPKfPfi_param_2
)
{
	.reg .pred 	%p<3>;
	.reg .b32 	%r<12>;
	.reg .b32 	%f<6>;
	.reg .b64 	%rd<9>;

	ld.param.u64 	%rd3, [_Z6summedPKfPfi_param_0];
	ld.param.u64 	%rd4, [_Z6summedPKfPfi_param_1];
	ld.param.u32 	%r6, [_Z6summedPKfPfi_param_2];
	cvta.to.global.u64 	%rd5, %rd4;
	mov.u32 	%r7, %ctaid.x;
	mov.u32 	%r1, %ntid.x;
	mov.u32 	%r8, %tid.x;
	mad.lo.s32 	%r11, %r7, %r1, %r8;
	mul.wide.s32 	%rd6, %r11, 4;
	add.s64 	%rd1, %rd5, %rd6;
	mov.b32 	%r9, 0;
	st.global.u32 	[%rd1], %r9;
	bar.sync 	0;
	setp.ge.s32 	%p1, %r11, %r6;
	@%p1 bra 	$L__BB0_3;
	mov.u32 	%r10, %nctaid.x;
	mul.lo.s32 	%r3, %r1, %r10;
	ld.global.f32 	%f5, [%rd1];
	cvta.to.global.u64 	%rd2, %rd3;
$L__BB0_2:
	mul.wide.s32 	%rd7, %r11, 4;
	add.s64 	%rd8, %rd2, %rd7;
	ld.global.f32 	%f4, [%rd8];
	add.f32 	%f5, %f4, %f5;
	st.global.f32 	[%rd1], %f5;
	add.s32 	%r11, %r11, %r3;
	setp.lt.s32 	%p2, %r11, %r6;
	@%p2 bra 	$L__BB0_2;
$L__BB0_3:
	ret;

}
	// .globl	_Z6seq_MCPKfPfi
.visible .entry _Z6seq_MCPKfPfi(
	.param .u64 .ptr .align 1 _Z6seq_MCPKfPfi_param_0,
	.param .u64 .ptr .align 1 _Z6seq_MCPKfPfi_param_1,
	.param .u32 _Z6seq_MCPKfPfi_param_2
)
{
	.reg .pred 	%p<6>;
	.reg .b32 	%r<15>;
	.reg .b32 	%f<6>;
	.reg .b64 	%rd<9>;

	ld.param.u64 	%rd1, [_Z6seq_MCPKfPfi_param_0];
	ld.param.u64 	%rd2, [_Z6seq_MCPKfPfi_param_1];
	ld.param.u32 	%r8, [_Z6seq_MCPKfPfi_param_2];
	mov.u32 	%r1, %tid.x;
	mov.u32 	%r2, %ctaid.x;
	mov.u32 	%r14, %ntid.x;
	mad.lo.s32 	%r4, %r2, %r14, %r1;
	setp.ge.s32 	%p1, %r4, %r8;
	shl.b32 	%r9, %r1, 2;
	mov.u32 	%r10, sh;
	add.s32 	%r5, %r10, %r9;
	@%p1 bra 	$L__BB1_2;
	cvta.to.global.u64 	%rd3, %rd1;
	mul.wide.s32 	%rd4, %r4, 4;
	add.s64 	%rd5, %rd3, %rd4;
	ld.global.f32 	%f1, [%rd5];
	st.shared.f32 	[%r5], %f1;
	bra.uni 	$L__BB1_3;
$L__BB1_2:
	mov.b32 	%r11, 0;
	st.shared.u32 	[%r5], %r11;
$L__BB1_3:
	bar.sync 	0;
	setp.lt.u32 	%p2, %r14, 2;
	@%p2 bra 	$L__BB1_7;
$L__BB1_4:
	shr.u32 	%r7, %r14, 1;
	setp.ge.u32 	%p3, %r1, %r7;
	@%p3 bra 	$L__BB1_6;
	shl.b32 	%r12, %r7, 2;
	add.s32 	%r13, %r5, %r12;
	ld.shared.f32 	%f2, [%r13];
	ld.shared.f32 	%f3, [%r5];
	add.f32 	%f4, %f2, %f3;
	st.shared.f32 	[%r5], %f4;
$L__BB1_6:
	bar.sync 	0;
	setp.gt.u32 	%p4, %r14, 3;
	mov.u32 	%r14, %r7;
	@%p4 bra 	$L__BB1_4;
$L__BB1_7:
	setp.ne.s32 	%p5, %r1, 0;
	@%p5 bra 	$L__BB1_9;
	ld.shared.f32 	%f5, [sh];
	cvta.to.global.u64 	%rd6, %rd2;
	mul.wide.u32 	%rd7, %r2, 4;
	add.s64 	%rd8, %rd6, %rd7;
	st.global.f32 	[%rd8], %f5;
$L__BB1_9:
	ret;

}
	// .globl	_Z15generate_randomPfiffm
.visible .entry _Z15generate_randomPfiffm(
	.param .u64 .ptr .align 1 _Z15generate_randomPfiffm_param_0,
	.param .u32 _Z15generate_randomPfiffm_param_1,
	.param .f32 _Z15generate_randomPfiffm_param_2,
	.param .f32 _Z15generate_randomPfiffm_param_3,
	.param .u64 _Z15generate_randomPfiffm_param_4
)
{
	.local .align 8 .b8 	__local_depot2[48];
	.reg .b64 	%SP;
	.reg .b64 	%SPL;
	.reg .pred 	%p<67>;
	.reg .b32 	%r<1243>;
	.reg .b32 	%f<13>;
	.reg .b64 	%rd<30>;

	mov.u64 	%SPL, __local_depot2;
	ld.param.u64 	%rd11, [_Z15generate_randomPfiffm_param_0];
	ld.param.u32 	%r565, [_Z15generate_randomPfiffm_param_1];
	ld.param.f32 	%f2, [_Z15generate_randomPfiffm_param_2];
	ld.param.u64 	%rd12, [_Z15generate_randomPfiffm_param_4];
	cvta.to.global.u64 	%rd1, %rd11;
	add.u64 	%rd2, %SPL, 0;
	mov.u32 	%r566, %tid.x;
	mov.u32 	%r567, %ctaid.x;
	mov.u32 	%r1, %ntid.x;
	mad.lo.s32 	%r1242, %r567, %r1, %r566;
	cvt.s64.s32 	%rd3, %r1242;
	cvt.u32.u64 	%r568, %rd12;
	xor.b32  	%r569, %r568, -1429050551;
	mul.lo.s32 	%r570, %r569, 1099087573;
	{ .reg .b32 tmp; mov.b64 {tmp, %r571}, %rd12; }
	xor.b32  	%r572, %r571, -136515619;
	mul.lo.s32 	%r573, %r572, -1703105765;
	add.s32 	%r574, %r570, %r573;
	add.s32 	%r1236, %r574, 6615241;
	add.s32 	%r966, %r570, 123456789;
	st.local.v2.u32 	[%rd2], {%r1236, %r966};
	xor.b32  	%r965, %r570, 362436069;
	add.s32 	%r964, %r573, 521288629;
	st.local.v2.u32 	[%rd2+8], {%r965, %r964};
	xor.b32  	%r963, %r573, 88675123;
	add.s32 	%r962, %r570, 5783321;
	st.local.v2.u32 	[%rd2+16], {%r963, %r962};
	setp.eq.s32 	%p1, %r1242, 0;
	@%p1 bra 	$L__BB2_115;
	mov.b32 	%r949, 0;
	mov.u64 	%rd29, %rd3;
$L__BB2_2:
	mov.u64 	%rd4, %rd29;
	and.b64  	%rd5, %rd4, 3;
	setp.eq.s64 	%p2, %rd5, 0;
	@%p2 bra 	$L__BB2_114;
	mul.wide.u32 	%rd14, %r949, 3200;
	mov.u64 	%rd15, precalc_xorwow_matrix;
	add.s64 	%rd6, %rd15, %rd14;
	mov.b32 	%r962, 0;
	mov.u32 	%r963, %r962;
	mov.u32 	%r964, %r962;
	mov.u32 	%r965, %r962;
	mov.u32 	%r966, %r962;
	mov.u32 	%r955, %r962;
$L__BB2_4:
	mul.wide.u32 	%rd16, %r955, 4;
	add.s64 	%rd17, %rd2, %rd16;
	ld.local.u32 	%r21, [%rd17+4];
	shl.b32 	%r22, %r955, 5;
	mov.b32 	%r961, 0;
$L__BB2_5:
	.pragma "nounroll";
	shr.u32 	%r578, %r21, %r961;
	and.b32  	%r579, %r578, 1;
	setp.eq.b32 	%p3, %r579, 1;
	not.pred 	%p4, %p3;
	add.s32 	%r580, %r22, %r961;
	mul.lo.s32 	%r581, %r580, 5;
	mul.wide.u32 	%rd18, %r581, 4;
	add.s64 	%rd7, %rd6, %rd18;
	@%p4 bra 	$L__BB2_7;
	ld.global.u32 	%r582, [%rd7];
	xor.b32  	%r966, %r966, %r582;
	ld.global.u32 	%r583, [%rd7+4];
	xor.b32  	%r965, %r965, %r583;
	ld.global.u32 	%r584, [%rd7+8];
	xor.b32  	%r964, %r964, %r584;
	ld.global.u32 	%r585, [%rd7+12];
	xor.b32  	%r963, %r963, %r585;
	ld.global.u32 	%r586, [%rd7+16];
	xor.b32  	%r962, %r962, %r586;
$L__BB2_7:
	and.b32  	%r588, %r578, 2;
	setp.eq.s32 	%p5, %r588, 0;
	@%p5 bra 	$L__BB2_9;
	ld.global.u32 	%r589, [%rd7+20];
	xor.b32  	%r966, %r966, %r589;
	ld.global.u32 	%r590, [%rd7+24];
	xor.b32  	%r965, %r965, %r590;
	ld.global.u32 	%r591, [%rd7+28];
	xor.b32  	%r964, %r964, %r591;
	ld.global.u32 	%r592, [%rd7+32];
	xor.b32  	%r963, %r963, %r592;
	ld.global.u32 	%r593, [%rd7+36];
	xor.b32  	%r962, %r962, %r593;
$L__BB2_9:
	and.b32  	%r595, %r578, 4;
	setp.eq.s32 	%p6, %r595, 0;
	@%p6 bra 	$L__BB2_11;
	ld.global.u32 	%r596, [%rd7+40];
	xor.b32  	%r966, %r966, %r596;
	ld.global.u32 	%r597, [%rd7+44];
	xor.b32  	%r965, %r965, %r597;
	ld.global.u32 	%r598, [%rd7+48];
	xor.b32  	%r964, %r964, %r598;
	ld.global.u32 	%r599, [%rd7+52];
	xor.b32  	%r963, %r963, %r599;
	ld.global.u32 	%r600, [%rd7+56];
	xor.b32  	%r962, %r962, %r600;
$L__BB2_11:
	and.b32  	%r602, %r578, 8;
	setp.eq.s32 	%p7, %r602, 0;
	@%p7 bra 	$L__BB2_13;
	ld.global.u32 	%r603, [%rd7+60];
	xor.b32  	%r966, %r966, %r603;
	ld.global.u32 	%r604, [%rd7+64];
	xor.b32  	%r965, %r965, %r604;
	ld.global.u32 	%r605, [%rd7+68];
	xor.b32  	%r964, %r964, %r605;
	ld.global.u32 	%r606, [%rd7+72];
	xor.b32  	%r963, %r963, %r606;
	ld.global.u32 	%r607, [%rd7+76];
	xor.b32  	%r962, %r962, %r607;
$L__BB2_13:
	and.b32  	%r609, %r578, 16;
	setp.eq.s32 	%p8, %r609, 0;
	@%p8 bra 	$L__BB2_15;
	ld.global.u32 	%r610, [%rd7+80];
	xor.b32  	%r966, %r966, %r610;
	ld.global.u32 	%r611, [%rd7+84];
	xor.b32  	%r965, %r965, %r611;
	ld.global.u32 	%r612, [%rd7+88];
	xor.b32  	%r964, %r964, %r612;
	ld.global.u32 	%r613, [%rd7+92];
	xor.b32  	%r963, %r963, %r613;
	ld.global.u32 	%r614, [%rd7+96];
	xor.b32  	%r962, %r962, %r614;
$L__BB2_15:
	and.b32  	%r616, %r578, 32;
	setp.eq.s32 	%p9, %r616, 0;
	@%p9 bra 	$L__BB2_17;
	ld.global.u32 	%r617, [%rd7+100];
	xor.b32  	%r966, %r966, %r617;
	ld.global.u32 	%r618, [%rd7+104];
	xor.b32  	%r965, %r965, %r618;
	ld.global.u32 	%r619, [%rd7+108];
	xor.b32  	%r964, %r964, %r619;
	ld.global.u32 	%r620, [%rd7+112];
	xor.b32  	%r963, %r963, %r620;
	ld.global.u32 	%r621, [%rd7+116];
	xor.b32  	%r962, %r962, %r621;
$L__BB2_17:
	and.b32  	%r623, %r578, 64;
	setp.eq.s32 	%p10, %r623, 0;
	@%p10 bra 	$L__BB2_19;
	ld.global.u32 	%r624, [%rd7+120];
	xor.b32  	%r966, %r966, %r624;
	ld.global.u32 	%r625, [%rd7+124];
	xor.b32  	%r965, %r965, %r625;
	ld.global.u32 	%r626, [%rd7+128];
	xor.b32  	%r964, %r964, %r626;
	ld.global.u32 	%r627, [%rd7+132];
	xor.b32  	%r963, %r963, %r627;
	ld.global.u32 	%r628, [%rd7+136];
	xor.b32  	%r962, %r962, %r628;
$L__BB2_19:
	and.b32  	%r630, %r578, 128;
	setp.eq.s32 	%p11, %r630, 0;
	@%p11 bra 	$L__BB2_21;
	ld.global.u32 	%r631, [%rd7+140];
	xor.b32  	%r966, %r966, %r631;
	ld.global.u32 	%r632, [%rd7+144];
	xor.b32  	%r965, %r965, %r632;
	ld.global.u32 	%r633, [%rd7+148];
	xor.b32  	%r964, %r964, %r633;
	ld.global.u32 	%r634, [%rd7+152];
	xor.b32  	%r963, %r963, %r634;
	ld.global.u32 	%r635, [%rd7+156];
	xor.b32  	%r962, %r962, %r635;
$L__BB2_21:
	and.b32  	%r637, %r578, 256;
	setp.eq.s32 	%p12, %r637, 0;
	@%p12 bra 	$L__BB2_23;
	ld.global.u32 	%r638, [%rd7+160];
	xor.b32  	%r966, %r966, %r638;
	ld.global.u32 	%r639, [%rd7+164];
	xor.b32  	%r965, %r965, %r639;
	ld.global.u32 	%r640, [%rd7+168];
	xor.b32  	%r964, %r964, %r640;
	ld.global.u32 	%r641, [%rd7+172];
	xor.b32  	%r963, %r963, %r641;
	ld.global.u32 	%r642, [%rd7+176];
	xor.b32  	%r962, %r962, %r642;
$L__BB2_23:
	and.b32  	%r644, %r578, 512;
	setp.eq.s32 	%p13, %r644, 0;
	@%p13 bra 	$L__BB2_25;
	ld.global.u32 	%r645, [%rd7+180];
	xor.b32  	%r966, %r966, %r645;
	ld.global.u32 	%r646, [%rd7+184];
	xor.b32  	%r965, %r965, %r646;
	ld.global.u32 	%r647, [%rd7+188];
	xor.b32  	%r964, %r964, %r647;
	ld.global.u32 	%r648, [%rd7+192];
	xor.b32  	%r963, %r963, %r648;
	ld.global.u32 	%r649, [%rd7+196];
	xor.b32  	%r962, %r962, %r649;
$L__BB2_25:
	and.b32  	%r651, %r578, 1024;
	setp.eq.s32 	%p14, %r651, 0;
	@%p14 bra 	$L__BB2_27;
	ld.global.u32 	%r652, [%rd7+200];
	xor.b32  	%r966, %r966, %r652;
	ld.global.u32 	%r653, [%rd7+204];
	xor.b32  	%r965, %r965, %r653;
	ld.global.u32 	%r654, [%rd7+208];
	xor.b32  	%r964, %r964, %r654;
	ld.global.u32 	%r655, [%rd7+212];
	xor.b32  	%r963, %r963, %r655;
	ld.global.u32 	%r656, [%rd7+216];
	xor.b32  	%r962, %r962, %r656;
$L__BB2_27:
	and.b32  	%r658, %r578, 2048;
	setp.eq.s32 	%p15, %r658, 0;
	@%p15 bra 	$L__BB2_29;
	ld.global.u32 	%r659, [%rd7+220];
	xor.b32  	%r966, %r966, %r659;
	ld.global.u32 	%r660, [%rd7+224];
	xor.b32  	%r965, %r965, %r660;
	ld.global.u32 	%r661, [%rd7+228];
	xor.b32  	%r964, %r964, %r661;
	ld.global.u32 	%r662, [%rd7+232];
	xor.b32  	%r963, %r963, %r662;
	ld.global.u32 	%r663, [%rd7+236];
	xor.b32  	%r962, %r962, %r663;
$L__BB2_29:
	and.b32  	%r665, %r578, 4096;
	setp.eq.s32 	%p16, %r665, 0;
	@%p16 bra 	$L__BB2_31;
	ld.global.u32 	%r666, [%rd7+240];
	xor.b32  	%r966, %r966, %r666;
	ld.global.u32 	%r667, [%rd7+244];
	xor.b32  	%r965, %r965, %r667;
	ld.global.u32 	%r668, [%rd7+248];
	xor.b32  	%r964, %r964, %r668;
	ld.global.u32 	%r669, [%rd7+252];
	xor.b32  	%r963, %r963, %r669;
	ld.global.u32 	%r670, [%rd7+256];
	xor.b32  	%r962, %r962, %r670;
$L__BB2_31:
	and.b32  	%r672, %r578, 8192;
	setp.eq.s32 	%p17, %r672, 0;
	@%p17 bra 	$L__BB2_33;
	ld.global.u32 	%r673, [%rd7+260];
	xor.b32  	%r966, %r966, %r673;
	ld.global.u32 	%r674, [%rd7+264];
	xor.b32  	%r965, %r965, %r674;
	ld.global.u32 	%r675, [%rd7+268];
	xor.b32  	%r964, %r964, %r675;
	ld.global.u32 	%r676, [%rd7+272];
	xor.b32  	%r963, %r963, %r676;
	ld.global.u32 	%r677, [%rd7+276];
	xor.b32  	%r962, %r962, %r677;
$L__BB2_33:
	and.b32  	%r679, %r578, 16384;
	setp.eq.s32 	%p18, %r679, 0;
	@%p18 bra 	$L__BB2_35;
	ld.global.u32 	%r680, [%rd7+280];
	xor.b32  	%r966, %r966, %r680;
	ld.global.u32 	%r681, [%rd7+284];
	xor.b32  	%r965, %r965, %r681;
	ld.global.u32 	%r682, [%rd7+288];
	xor.b32  	%r964, %r964, %r682;
	ld.global.u32 	%r683, [%rd7+292];
	xor.b32  	%r963, %r963, %r683;
	ld.global.u32 	%r684, [%rd7+296];
	xor.b32  	%r962, %r962, %r684;
$L__BB2_35:
	and.b32  	%r686, %r578, 32768;
	setp.eq.s32 	%p19, %r686, 0;
	@%p19 bra 	$L__BB2_37;
	ld.global.u32 	%r687, [%rd7+300];
	xor.b32  	%r966, %r966, %r687;
	ld.global.u32 	%r688, [%rd7+304];
	xor.b32  	%r965, %r965, %r688;
	ld.global.u32 	%r689, [%rd7+308];
	xor.b32  	%r964, %r964, %r689;
	ld.global.u32 	%r690, [%rd7+312];
	xor.b32  	%r963, %r963, %r690;
	ld.global.u32 	%r691, [%rd7+316];
	xor.b32  	%r962, %r962, %r691;
$L__BB2_37:
	add.s32 	%r961, %r961, 16;
	setp.ne.s32 	%p20, %r961, 32;
	@%p20 bra 	$L__BB2_5;
	mad.lo.s32 	%r692, %r955, -31, %r22;
	add.s32 	%r955, %r692, 1;
	setp.ne.s32 	%p21, %r955, 5;
	@%p21 bra 	$L__BB2_4;
	st.local.u32 	[%rd2+4], %r966;
	st.local.v2.u32 	[%rd2+8], {%r965, %r964};
	st.local.v2.u32 	[%rd2+16], {%r963, %r962};
	setp.eq.s64 	%p22, %rd5, 1;
	@%p22 bra 	$L__BB2_114;
	mov.b32 	%r962, 0;
	mov.u32 	%r963, %r962;
	mov.u32 	%r964, %r962;
	mov.u32 	%r965, %r962;
	mov.u32 	%r966, %r962;
	mov.u32 	%r1047, %r962;
$L__BB2_41:
	mul.wide.u32 	%rd19, %r1047, 4;
	add.s64 	%rd20, %rd2, %rd19;
	ld.local.u32 	%r197, [%rd20+4];
	shl.b32 	%r198, %r1047, 5;
	mov.b32 	%r1053, 0;
$L__BB2_42:
	.pragma "nounroll";
	shr.u32 	%r695, %r197, %r1053;
	and.b32  	%r696, %r695, 1;
	setp.eq.b32 	%p23, %r696, 1;
	not.pred 	%p24, %p23;
	add.s32 	%r697, %r198, %r1053;
	mul.lo.s32 	%r698, %r697, 5;
	mul.wide.u32 	%rd21, %r698, 4;
	add.s64 	%rd8, %rd6, %rd21;
	@%p24 bra 	$L__BB2_44;
	ld.global.u32 	%r699, [%rd8];
	xor.b32  	%r966, %r966, %r699;
	ld.global.u32 	%r700, [%rd8+4];
	xor.b32  	%r965, %r965, %r700;
	ld.global.u32 	%r701, [%rd8+8];
	xor.b32  	%r964, %r964, %r701;
	ld.global.u32 	%r702, [%rd8+12];
	xor.b32  	%r963, %r963, %r702;
	ld.global.u32 	%r703, [%rd8+16];
	xor.b32  	%r962, %r962, %r703;
$L__BB2_44:
	and.b32  	%r705, %r695, 2;
	setp.eq.s32 	%p25, %r705, 0;
	@%p25 bra 	$L__BB2_46;
	ld.global.u32 	%r706, [%rd8+20];
	xor.b32  	%r966, %r966, %r706;
	ld.global.u32 	%r707, [%rd8+24];
	xor.b32  	%r965, %r965, %r707;
	ld.global.u32 	%r708, [%rd8+28];
	xor.b32  	%r964, %r964, %r708;
	ld.global.u32 	%r709, [%rd8+32];
	xor.b32  	%r963, %r963, %r709;
	ld.global.u32 	%r710, [%rd8+36];
	xor.b32  	%r962, %r962, %r710;
$L__BB2_46:
	and.b32  	%r712, %r695, 4;
	setp.eq.s32 	%p26, %r712, 0;
	@%p26 bra 	$L__BB2_48;
	ld.global.u32 	%r713, [%rd8+40];
	xor.b32  	%r966, %r966, %r713;
	ld.global.u32 	%r714, [%rd8+44];
	xor.b32  	%r965, %r965, %r714;
	ld.global.u32 	%r715, [%rd8+48];
	xor.b32  	%r964, %r964, %r715;
	ld.global.u32 	%r716, [%rd8+52];
	xor.b32  	%r963, %r963, %r716;
	ld.global.u32 	%r717, [%rd8+56];
	xor.b32  	%r962, %r962, %r717;
$L__BB2_48:
	and.b32  	%r719, %r695, 8;
	setp.eq.s32 	%p27, %r719, 0;
	@%p27 bra 	$L__BB2_50;
	ld.global.u32 	%r720, [%rd8+60];
	xor.b32  	%r966, %r966, %r720;
	ld.global.u32 	%r721, [%rd8+64];
	xor.b32  	%r965, %r965, %r721;
	ld.global.u32 	%r722, [%rd8+68];
	xor.b32  	%r964, %r964, %r722;
	ld.global.u32 	%r723, [%rd8+72];
	xor.b32  	%r963, %r963, %r723;
	ld.global.u32 	%r724, [%rd8+76];
	xor.b32  	%r962, %r962, %r724;
$L__BB2_50:
	and.b32  	%r726, %r695, 16;
	setp.eq.s32 	%p28, %r726, 0;
	@%p28 bra 	$L__BB2_52;
	ld.global.u32 	%r727, [%rd8+80];
	xor.b32  	%r966, %r966, %r727;
	ld.global.u32 	%r728, [%rd8+84];
	xor.b32  	%r965, %r965, %r728;
	ld.global.u32 	%r729, [%rd8+88];
	xor.b32  	%r964, %r964, %r729;
	ld.global.u32 	%r730, [%rd8+92];
	xor.b32  	%r963, %r963, %r730;
	ld.global.u32 	%r731, [%rd8+96];
	xor.b32  	%r962, %r962, %r731;
$L__BB2_52:
	and.b32  	%r733, %r695, 32;
	setp.eq.s32 	%p29, %r733, 0;
	@%p29 bra 	$L__BB2_54;
	ld.global.u32 	%r734, [%rd8+100];
	xor.b32  	%r966, %r966, %r734;
	ld.global.u32 	%r735, [%rd8+104];
	xor.b32  	%r965, %r965, %r735;
	ld.global.u32 	%r736, [%rd8+108];
	xor.b32  	%r964, %r964, %r736;
	ld.global.u32 	%r737, [%rd8+112];
	xor.b32  	%r963, %r963, %r737;
	ld.global.u32 	%r738, [%rd8+116];
	xor.b32  	%r962, %r962, %r738;
$L__BB2_54:
	and.b32  	%r740, %r695, 64;
	setp.eq.s32 	%p30, %r740, 0;
	@%p30 bra 	$L__BB2_56;
	ld.global.u32 	%r741, [%rd8+120];
	xor.b32  	%r966, %r966, %r741;
	ld.global.u32 	%r742, [%rd8+124];
	xor.b32  	%r965, %r965, %r742;
	ld.global.u32 	%r743, [%rd8+128];
	xor.b32  	%r964, %r964, %r743;
	ld.global.u32 	%r744, [%rd8+132];
	xor.b32  	%r963, %r963, %r744;
	ld.global.u32 	%r745, [%rd8+136];
	xor.b32  	%r962, %r962, %r745;
$L__BB2_56:
	and.b32  	%r747, %r695, 128;
	setp.eq.s32 	%p31, %r747, 0;
	@%p31 bra 	$L__BB2_58;
	ld.global.u32 	%r748, [%rd8+140];
	xor.b32  	%r966, %r966, %r748;
	ld.global.u32 	%r749, [%rd8+144];
	xor.b32  	%r965, %r965, %r749;
	ld.global.u32 	%r750, [%rd8+148];
	xor.b32  	%r964, %r964, %r750;
	ld.global.u32 	%r751, [%rd8+152];
	xor.b32  	%r963, %r963, %r751;
	ld.global.u32 	%r752, [%rd8+156];
	xor.b32  	%r962, %r962, %r752;
$L__BB2_58:
	and.b32  	%r754, %r695, 256;
	setp.eq.s32 	%p32, %r754, 0;
	@%p32 bra 	$L__BB2_60;
	ld.global.u32 	%r755, [%rd8+160];
	xor.b32  	%r966, %r966, %r755;
	ld.global.u32 	%r756, [%rd8+164];
	xor.b32  	%r965, %r965, %r756;
	ld.global.u32 	%r757, [%rd8+168];
	xor.b32  	%r964, %r964, %r757;
	ld.global.u32 	%r758, [%rd8+172];
	xor.b32  	%r963, %r963, %r758;
	ld.global.u32 	%r759, [%rd8+176];
	xor.b32  	%r962, %r962, %r759;
$L__BB2_60:
	and.b32  	%r761, %r695, 512;
	setp.eq.s32 	%p33, %r761, 0;
	@%p33 bra 	$L__BB2_62;
	ld.global.u32 	%r762, [%rd8+180];
	xor.b32  	%r966, %r966, %r762;
	ld.global.u32 	%r763, [%rd8+184];
	xor.b32  	%r965, %r965, %r763;
	ld.global.u32 	%r764, [%rd8+188];
	xor.b32  	%r964, %r964, %r764;
	ld.global.u32 	%r765, [%rd8+192];
	xor.b32  	%r963, %r963, %r765;
	ld.global.u32 	%r766, [%rd8+196];
	xor.b32  	%r962, %r962, %r766;
$L__BB2_62:
	and.b32  	%r768, %r695, 1024;
	setp.eq.s32 	%p34, %r768, 0;
	@%p34 bra 	$L__BB2_64;
	ld.global.u32 	%r769, [%rd8+200];
	xor.b32  	%r966, %r966, %r769;
	ld.global.u32 	%r770, [%rd8+204];
	xor.b32  	%r965, %r965, %r770;
	ld.global.u32 	%r771, [%rd8+208];
	xor.b32  	%r964, %r964, %r771;
	ld.global.u32 	%r772, [%rd8+212];
	xor.b32  	%r963, %r963, %r772;
	ld.global.u32 	%r773, [%rd8+216];
	xor.b32  	%r962, %r962, %r773;
$L__BB2_64:
	and.b32  	%r775, %r695, 2048;
	setp.eq.s32 	%p35, %r775, 0;
	@%p35 bra 	$L__BB2_66;
	ld.global.u32 	%r776, [%rd8+220];
	xor.b32  	%r966, %r966, %r776;
	ld.global.u32 	%r777, [%rd8+224];
	xor.b32  	%r965, %r965, %r777;
	ld.global.u32 	%r778, [%rd8+228];
	xor.b32  	%r964, %r964, %r778;
	ld.global.u32 	%r779, [%rd8+232];
	xor.b32  	%r963, %r963, %r779;
	ld.global.u32 	%r780, [%rd8+236];
	xor.b32  	%r962, %r962, %r780;
$L__BB2_66:
	and.b32  	%r782, %r695, 4096;
	setp.eq.s32 	%p36, %r782, 0;
	@%p36 bra 	$L__BB2_68;
	ld.global.u32 	%r783, [%rd8+240];
	xor.b32  	%r966, %r966, %r783;
	ld.global.u32 	%r784, [%rd8+244];
	xor.b32  	%r965, %r965, %r784;
	ld.global.u32 	%r785, [%rd8+248];
	xor.b32  	%r964, %r964, %r785;
	ld.global.u32 	%r786, [%rd8+252];
	xor.b32  	%r963, %r963, %r786;
	ld.global.u32 	%r787, [%rd8+256];
	xor.b32  	%r962, %r962, %r787;
$L__BB2_68:
	and.b32  	%r789, %r695, 8192;
	setp.eq.s32 	%p37, %r789, 0;
	@%p37 bra 	$L__BB2_70;
	ld.global.u32 	%r790, [%rd8+260];
	xor.b32  	%r966, %r966, %r790;
	ld.global.u32 	%r791, [%rd8+264];
	xor.b32  	%r965, %r965, %r791;
	ld.global.u32 	%r792, [%rd8+268];
	xor.b32  	%r964, %r964, %r792;
	ld.global.u32 	%r793, [%rd8+272];
	xor.b32  	%r963, %r963, %r793;
	ld.global.u32 	%r794, [%rd8+276];
	xor.b32  	%r962, %r962, %r794;
$L__BB2_70:
	and.b32  	%r796, %r695, 16384;
	setp.eq.s32 	%p38, %r796, 0;
	@%p38 bra 	$L__BB2_72;
	ld.global.u32 	%r797, [%rd8+280];
	xor.b32  	%r966, %r966, %r797;
	ld.global.u32 	%r798, [%rd8+284];
	xor.b32  	%r965, %r965, %r798;
	ld.global.u32 	%r799, [%rd8+288];
	xor.b32  	%r964, %r964, %r799;
	ld.global.u32 	%r800, [%rd8+292];
	xor.b32  	%r963, %r963, %r800;
	ld.global.u32 	%r801, [%rd8+296];
	xor.b32  	%r962, %r962, %r801;
$L__BB2_72:
	and.b32  	%r803, %r695, 32768;
	setp.eq.s32 	%p39, %r803, 0;
	@%p39 bra 	$L__BB2_74;
	ld.global.u32 	%r804, [%rd8+300];
	xor.b32  	%r966, %r966, %r804;
	ld.global.u32 	%r805, [%rd8+304];
	xor.b32  	%r965, %r965, %r805;
	ld.global.u32 	%r806, [%rd8+308];
	xor.b32  	%r964, %r964, %r806;
	ld.global.u32 	%r807, [%rd8+312];
	xor.b32  	%r963, %r963, %r807;
	ld.global.u32 	%r808, [%rd8+316];
	xor.b32  	%r962, %r962, %r808;
$L__BB2_74:
	add.s32 	%r1053, %r1053, 16;
	setp.ne.s32 	%p40, %r1053, 32;
	@%p40 bra 	$L__BB2_42;
	mad.lo.s32 	%r809, %r1047, -31, %r198;
	add.s32 	%r1047, %r809, 1;
	setp.ne.s32 	%p41, %r1047, 5;
	@%p41 bra 	$L__BB2_41;
	st.local.u32 	[%rd2+4], %r966;
	st.local.v2.u32 	[%rd2+8], {%r965, %r964};
	st.local.v2.u32 	[%rd2+16], {%r963, %r962};
	setp.ne.s64 	%p42, %rd5, 3;
	@%p42 bra 	$L__BB2_114;
	mov.b32 	%r962, 0;
	mov.u32 	%r963, %r962;
	mov.u32 	%r964, %r962;
	mov.u32 	%r965, %r962;
	mov.u32 	%r966, %r962;
	mov.u32 	%r1139, %r962;
$L__BB2_78:
	mul.wide.u32 	%rd22, %r1139, 4;
	add.s64 	%rd23, %rd2, %rd22;
	ld.local.u32 	%r373, [%rd23+4];
	shl.b32 	%r374, %r1139, 5;
	mov.b32 	%r1145, 0;
$L__BB2_79:
	.pragma "nounroll";
	shr.u32 	%r812, %r373, %r1145;
	and.b32  	%r813, %r812, 1;
	setp.eq.b32 	%p43, %r813, 1;
	not.pred 	%p44, %p43;
	add.s32 	%r814, %r374, %r1145;
	mul.lo.s32 	%r815, %r814, 5;
	mul.wide.u32 	%rd24, %r815, 4;
	add.s64 	%rd9, %rd6, %rd24;
	@%p44 bra 	$L__BB2_81;
	ld.global.u32 	%r816, [%rd9];
	xor.b32  	%r966, %r966, %r816;
	ld.global.u32 	%r817, [%rd9+4];
	xor.b32  	%r965, %r965, %r817;
	ld.global.u32 	%r818, [%rd9+8];
	xor.b32  	%r964, %r964, %r818;
	ld.global.u32 	%r819, [%rd9+12];
	xor.b32  	%r963, %r963, %r819;
	ld.global.u32 	%r820, [%rd9+16];
	xor.b32  	%r962, %r962, %r820;
$L__BB2_81:
	and.b32  	%r822, %r812, 2;
	setp.eq.s32 	%p45, %r822, 0;
	@%p45 bra 	$L__BB2_83;
	ld.global.u32 	%r823, [%rd9+20];
	xor.b32  	%r966, %r966, %r823;
	ld.global.u32 	%r824, [%rd9+24];
	xor.b32  	%r965, %r965, %r824;
	ld.global.u32 	%r825, [%rd9+28];
	xor.b32  	%r964, %r964, %r825;
	ld.global.u32 	%r826, [%rd9+32];
	xor.b32  	%r963, %r963, %r826;
	ld.global.u32 	%r827, [%rd9+36];
	xor.b32  	%r962, %r962, %r827;
$L__BB2_83:
	and.b32  	%r829, %r812, 4;
	setp.eq.s32 	%p46, %r829, 0;
	@%p46 bra 	$L__BB2_85;
	ld.global.u32 	%r830, [%rd9+40];
	xor.b32  	%r966, %r966, %r830;
	ld.global.u32 	%r831, [%rd9+44];
	xor.b32  	%r965, %r965, %r831;
	ld.global.u32 	%r832, [%rd9+48];
	xor.b32  	%r964, %r964, %r832;
	ld.global.u32 	%r833, [%rd9+52];
	xor.b32  	%r963, %r963, %r833;
	ld.global.u32 	%r834, [%rd9+56];
	xor.b32  	%r962, %r962, %r834;
$L__BB2_85:
	and.b32  	%r836, %r812, 8;
	setp.eq.s32 	%p47, %r836, 0;
	@%p47 bra 	$L__BB2_87;
	ld.global.u32 	%r837, [%rd9+60];
	xor.b32  	%r966, %r966, %r837;
	ld.global.u32 	%r838, [%rd9+64];
	xor.b32  	%r965, %r965, %r838;
	ld.global.u32 	%r839, [%rd9+68];
	xor.b32  	%r964, %r964, %r839;
	ld.global.u32 	%r840, [%rd9+72];
	xor.b32  	%r963, %r963, %r840;
	ld.global.u32 	%r841, [%rd9+76];
	xor.b32  	%r962, %r962, %r841;
$L__BB2_87:
	and.b32  	%r843, %r812, 16;
	setp.eq.s32 	%p48, %r843, 0;
	@%p48 bra 	$L__BB2_89;
	ld.global.u32 	%r844, [%rd9+80];
	xor.b32  	%r966, %r966, %r844;
	ld.global.u32 	%r845, [%rd9+84];
	xor.b32  	%r965, %r965, %r845;
	ld.global.u32 	%r846, [%rd9+88];
	xor.b32  	%r964, %r964, %r846;
	ld.global.u32 	%r847, [%rd9+92];
	xor.b32  	%r963, %r963, %r847;
	ld.global.u32 	%r848, [%rd9+96];
	xor.b32  	%r962, %r962, %r848;
$L__BB2_89:
	and.b32  	%r850, %r812, 32;
	setp.eq.s32 	%p49, %r850, 0;
	@%p49 bra 	$L__BB2_91;
	ld.global.u32 	%r851, [%rd9+100];
	xor.b32  	%r966, %r966, %r851;
	ld.global.u32 	%r852, [%rd9+104];
	xor.b32  	%r965, %r965, %r852;
	ld.global.u32 	%r853, [%rd9+108];
	xor.b32  	%r964, %r964, %r853;
	ld.global.u32 	%r854, [%rd9+112];
	xor.b32  	%r963, %r963, %r854;
	ld.global.u32 	%r855, [%rd9+116];
	xor.b32  	%r962, %r962, %r855;
$L__BB2_91:
	and.b32  	%r857, %r812, 64;
	setp.eq.s32 	%p50, %r857, 0;
	@%p50 bra 	$L__BB2_93;
	ld.global.u32 	%r858, [%rd9+120];
	xor.b32  	%r966, %r966, %r858;
	ld.global.u32 	%r859, [%rd9+124];
	xor.b32  	%r965, %r965, %r859;
	ld.global.u32 	%r860, [%rd9+128];
	xor.b32  	%r964, %r964, %r860;
	ld.global.u32 	%r861, [%rd9+132];
	xor.b32  	%r963, %r963, %r861;
	ld.global.u32 	%r862, [%rd9+136];
	xor.b32  	%r962, %r962, %r862;
$L__BB2_93:
	and.b32  	%r864, %r812, 128;
	setp.eq.s32 	%p51, %r864, 0;
	@%p51 bra 	$L__BB2_95;
	ld.global.u32 	%r865, [%rd9+140];
	xor.b32  	%r966, %r966, %r865;
	ld.global.u32 	%r866, [%rd9+144];
	xor.b32  	%r965, %r965, %r866;
	ld.global.u32 	%r867, [%rd9+148];
	xor.b32  	%r964, %r964, %r867;
	ld.global.u32 	%r868, [%rd9+152];
	xor.b32  	%r963, %r963, %r868;
	ld.global.u32 	%r869, [%rd9+156];
	xor.b32  	%r962, %r962, %r869;
$L__BB2_95:
	and.b32  	%r871, %r812, 256;
	setp.eq.s32 	%p52, %r871, 0;
	@%p52 bra 	$L__BB2_97;
	ld.global.u32 	%r872, [%rd9+160];
	xor.b32  	%r966, %r966, %r872;
	ld.global.u32 	%r873, [%rd9+164];
	xor.b32  	%r965, %r965, %r873;
	ld.global.u32 	%r874, [%rd9+168];
	xor.b32  	%r964, %r964, %r874;
	ld.global.u32 	%r875, [%rd9+172];
	xor.b32  	%r963, %r963, %r875;
	ld.global.u32 	%r876, [%rd9+176];
	xor.b32  	%r962, %r962, %r876;
$L__BB2_97:
	and.b32  	%r878, %r812, 512;
	setp.eq.s32 	%p53, %r878, 0;
	@%p53 bra 	$L__BB2_99;
	ld.global.u32 	%r879, [%rd9+180];
	xor.b32  	%r966, %r966, %r879;
	ld.global.u32 	%r880, [%rd9+184];
	xor.b32  	%r965, %r965, %r880;
	ld.global.u32 	%r881, [%rd9+188];
	xor.b32  	%r964, %r964, %r881;
	ld.global.u32 	%r882, [%rd9+192];
	xor.b32  	%r963, %r963, %r882;
	ld.global.u32 	%r883, [%rd9+196];
	xor.b32  	%r962, %r962, %r883;
$L__BB2_99:
	and.b32  	%r885, %r812, 1024;
	setp.eq.s32 	%p54, %r885, 0;
	@%p54 bra 	$L__BB2_101;
	ld.global.u32 	%r886, [%rd9+200];
	xor.b32  	%r966, %r966, %r886;
	ld.global.u32 	%r887, [%rd9+204];
	xor.b32  	%r965, %r965, %r887;
	ld.global.u32 	%r888, [%rd9+208];
	xor.b32  	%r964, %r964, %r888;
	ld.global.u32 	%r889, [%rd9+212];
	xor.b32  	%r963, %r963, %r889;
	ld.global.u32 	%r890, [%rd9+216];
	xor.b32  	%r962, %r962, %r890;
$L__BB2_101:
	and.b32  	%r892, %r812, 2048;
	setp.eq.s32 	%p55, %r892, 0;
	@%p55 bra 	$L__BB2_103;
	ld.global.u32 	%r893, [%rd9+220];
	xor.b32  	%r966, %r966, %r893;
	ld.global.u32 	%r894, [%rd9+224];
	xor.b32  	%r965, %r965, %r894;
	ld.global.u32 	%r895, [%rd9+228];
	xor.b32  	%r964, %r964, %r895;
	ld.global.u32 	%r896, [%rd9+232];
	xor.b32  	%r963, %r963, %r896;
	ld.global.u32 	%r897, [%rd9+236];
	xor.b32  	%r962, %r962, %r897;
$L__BB2_103:
	and.b32  	%r899, %r812, 4096;
	setp.eq.s32 	%p56, %r899, 0;
	@%p56 bra 	$L__BB2_105;
	ld.global.u32 	%r900, [%rd9+240];
	xor.b32  	%r966, %r966, %r900;
	ld.global.u32 	%r901, [%rd9+244];
	xor.b32  	%r965, %r965, %r901;
	ld.global.u32 	%r902, [%rd9+248];
	xor.b32  	%r964, %r964, %r902;
	ld.global.u32 	%r903, [%rd9+252];
	xor.b32  	%r963, %r963, %r903;
	ld.global.u32 	%r904, [%rd9+256];
	xor.b32  	%r962, %r962, %r904;
$L__BB2_105:
	and.b32  	%r906, %r812, 8192;
	setp.eq.s32 	%p57, %r906, 0;
	@%p57 bra 	$L__BB2_107;
	ld.global.u32 	%r907, [%rd9+260];
	xor.b32  	%r966, %r966, %r907;
	ld.global.u32 	%r908, [%rd9+264];
	xor.b32  	%r965, %r965, %r908;
	ld.global.u32 	%r909, [%rd9+268];
	xor.b32  	%r964, %r964, %r909;
	ld.global.u32 	%r910, [%rd9+272];
	xor.b32  	%r963, %r963, %r910;
	ld.global.u32 	%r911, [%rd9+276];
	xor.b32  	%r962, %r962, %r911;
$L__BB2_107:
	and.b32  	%r913, %r812, 16384;
	setp.eq.s32 	%p58, %r913, 0;
	@%p58 bra 	$L__BB2_109;
	ld.global.u32 	%r914, [%rd9+280];
	xor.b32  	%r966, %r966, %r914;
	ld.global.u32 	%r915, [%rd9+284];
	xor.b32  	%r965, %r965, %r915;
	ld.global.u32 	%r916, [%rd9+288];
	xor.b32  	%r964, %r964, %r916;
	ld.global.u32 	%r917, [%rd9+292];
	xor.b32  	%r963, %r963, %r917;
	ld.global.u32 	%r918, [%rd9+296];
	xor.b32  	%r962, %r962, %r918;
$L__BB2_109:
	and.b32  	%r920, %r812, 32768;
	setp.eq.s32 	%p59, %r920, 0;
	@%p59 bra 	$L__BB2_111;
	ld.global.u32 	%r921, [%rd9+300];
	xor.b32  	%r966, %r966, %r921;
	ld.global.u32 	%r922, [%rd9+304];
	xor.b32  	%r965, %r965, %r922;
	ld.global.u32 	%r923, [%rd9+308];
	xor.b32  	%r964, %r964, %r923;
	ld.global.u32 	%r924, [%rd9+312];
	xor.b32  	%r963, %r963, %r924;
	ld.global.u32 	%r925, [%rd9+316];
	xor.b32  	%r962, %r962, %r925;
$L__BB2_111:
	add.s32 	%r1145, %r1145, 16;
	setp.ne.s32 	%p60, %r1145, 32;
	@%p60 bra 	$L__BB2_79;
	mad.lo.s32 	%r926, %r1139, -31, %r374;
	add.s32 	%r1139, %r926, 1;
	setp.ne.s32 	%p61, %r1139, 5;
	@%p61 bra 	$L__BB2_78;
	st.local.u32 	[%rd2+4], %r966;
	st.local.v2.u32 	[%rd2+8], {%r965, %r964};
	st.local.v2.u32 	[%rd2+16], {%r963, %r962};
$L__BB2_114:
	shr.u64 	%rd29, %rd4, 2;
	add.s32 	%r949, %r949, 1;
	setp.gt.u64 	%p62, %rd4, 3;
	@%p62 bra 	$L__BB2_2;
$L__BB2_115:
	mov.u32 	%r927, %nctaid.x;
	mul.lo.s32 	%r554, %r1, %r927;
	setp.ge.u32 	%p63, %r554, %r565;
	@%p63 bra 	$L__BB2_119;
	setp.ge.s32 	%p65, %r1242, %r565;
	@%p65 bra 	$L__BB2_121;
	ld.param.f32 	%f12, [_Z15generate_randomPfiffm_param_3];
	sub.f32 	%f1, %f12, %f2;
$L__BB2_118:
	mov.u32 	%r559, %r965;
	mov.u32 	%r965, %r964;
	mov.u32 	%r964, %r963;
	mov.u32 	%r963, %r962;
	shr.u32 	%r937, %r966, 2;
	xor.b32  	%r938, %r937, %r966;
	shl.b32 	%r939, %r963, 4;
	shl.b32 	%r940, %r938, 1;
	xor.b32  	%r941, %r940, %r939;
	xor.b32  	%r942, %r941, %r938;
	xor.b32  	%r962, %r942, %r963;
	add.s32 	%r1236, %r1236, 362437;
	add.s32 	%r943, %r962, %r1236;
	cvt.rn.f32.u32 	%f8, %r943;
	fma.rn.f32 	%f9, %f8, 0f2F800000, 0f2F000000;
	fma.rn.f32 	%f10, %f1, %f9, %f2;
	mul.wide.s32 	%rd27, %r1242, 4;
	add.s64 	%rd28, %rd1, %rd27;
	st.global.f32 	[%rd28], %f10;
	add.s32 	%r1242, %r1242, %r554;
	setp.lt.s32 	%p66, %r1242, %r565;
	mov.u32 	%r966, %r559;
	@%p66 bra 	$L__BB2_118;
	bra.uni 	$L__BB2_121;
$L__BB2_119:
	setp.ge.s32 	%p64, %r1242, %r565;
	@%p64 bra 	$L__BB2_121;
	ld.param.f32 	%f11, [_Z15generate_randomPfiffm_param_3];
	sub.f32 	%f4, %f11, %f2;
	shr.u32 	%r928, %r966, 2;
	xor.b32  	%r929, %r928, %r966;
	shl.b32 	%r930, %r962, 4;
	shl.b32 	%r931, %r929, 1;
	xor.b32  	%r932, %r931, %r930;
	xor.b32  	%r933, %r932, %r929;
	xor.b32  	%r934, %r933, %r962;
	add.s32 	%r935, %r1236, %r934;
	add.s32 	%r936, %r935, 362437;
	cvt.rn.f32.u32 	%f5, %r936;
	fma.rn.f32 	%f6, %f5, 0f2F800000, 0f2F000000;
	fma.rn.f32 	%f7, %f4, %f6, %f2;
	shl.b64 	%rd25, %rd3, 2;
	add.s64 	%rd26, %rd1, %rd25;
	st.global.f32 	[%rd26], %f7;
$L__BB2_121:
	ret;

}
	// .globl	_Z4funcPfS_S_S_S_i
.visible .entry _Z4funcPfS_S_S_S_i(
	.param .u64 .ptr .align 1 _Z4funcPfS_S_S_S_i_param_0,
	.param .u64 .ptr .align 1 _Z4funcPfS_S_S_S_i_param_1,
	.param .u64 .ptr .align 1 _Z4funcPfS_S_S_S_i_param_2,
	.param .u64 .ptr .align 1 _Z4funcPfS_S_S_S_i_param_3,
	.param .u64 .ptr .align 1 _Z4funcPfS_S_S_S_i_param_4,
	.param .u32 _Z4funcPfS_S_S_S_i_param_5
)
{
	.local .align 4 .b8 	__local_depot3[28];
	.reg .b64 	%SP;
	.reg .b64 	%SPL;
	.reg .pred 	%p<82>;
	.reg .b32 	%r<177>;
	.reg .b32 	%f<114>;
	.reg .b64 	%rd<69>;
	.reg .b64 	%fd<172>;

	mov.u64 	%SPL, __local_depot3;
	ld.param.u64 	%rd18, [_Z4funcPfS_S_S_S_i_param_0];
	ld.param.u64 	%rd19, [_Z4funcPfS_S_S_S_i_param_4];
	ld.param.u32 	%r49, [_Z4funcPfS_S_S_S_i_param_5];
	cvta.to.global.u64 	%rd1, %rd19;
	cvta.to.global.u64 	%rd2, %rd18;
	add.u64 	%rd3, %SPL, 0;
	add.u64 	%rd4, %SPL, 0;
	mov.u32 	%r50, %ctaid.x;
	mov.u32 	%r51, %ntid.x;
	mov.u32 	%r52, %tid.x;
	mad.lo.s32 	%r164, %r50, %r51, %r52;
	setp.ge.s32 	%p2, %r164, %r49;
	@%p2 bra 	$L__BB3_57;
	mov.f64 	%fd49, 0d4000000000000000;
	{
	.reg .b32 %temp; 
	mov.b64 	{%temp, %r2}, %fd49;
	}
	and.b32  	%r3, %r2, 2146435072;
	setp.eq.s32 	%p3, %r3, 1062207488;
	setp.lt.s32 	%p4, %r2, 0;
	selp.b32 	%r4, 0, 2146435072, %p4;
	and.b32  	%r53, %r2, 2147483647;
	setp.ne.s32 	%p5, %r53, 1071644672;
	and.pred  	%p1, %p3, %p5;
	mov.u64 	%rd47, __cudart_sin_cos_coeffs;
$L__BB3_2:
	ld.param.u64 	%rd62, [_Z4funcPfS_S_S_S_i_param_1];
	setp.lt.s32 	%p6, %r2, 0;
	setp.eq.s32 	%p7, %r3, 1062207488;
	cvta.to.global.u64 	%rd22, %rd62;
	mul.wide.s32 	%rd23, %r164, 4;
	add.s64 	%rd24, %rd22, %rd23;
	ld.global.f32 	%f1, [%rd24];
	ld.global.f32 	%f22, [%rd2];
	sub.f32 	%f2, %f1, %f22;
	cvt.f64.f32 	%fd1, %f2;
	{
	.reg .b32 %temp; 
	mov.b64 	{%temp, %r6}, %fd1;
	}
	abs.f64 	%fd2, %fd1;
	{ // callseq 0, 0
	.param .b64 param0;
	st.param.f64 	[param0], %fd2;
	.param .b64 retval0;
	call.uni (retval0), 
	__internal_accurate_pow, 
	(
	param0
	);
	ld.param.f64 	%fd50, [retval0];
	} // callseq 0
	setp.lt.s32 	%p9, %r6, 0;
	neg.f64 	%fd52, %fd50;
	selp.f64 	%fd53, %fd52, %fd50, %p7;
	selp.f64 	%fd54, %fd53, %fd50, %p9;
	setp.eq.f32 	%p10, %f2, 0f00000000;
	selp.b32 	%r54, %r6, 0, %p7;
	or.b32  	%r55, %r54, 2146435072;
	selp.b32 	%r56, %r55, %r54, %p6;
	mov.b32 	%r57, 0;
	mov.b64 	%fd55, {%r57, %r56};
	selp.f64 	%fd163, %fd55, %fd54, %p10;
	add.f64 	%fd56, %fd1, 0d4000000000000000;
	{
	.reg .b32 %temp; 
	mov.b64 	{%temp, %r58}, %fd56;
	}
	and.b32  	%r59, %r58, 2146435072;
	setp.ne.s32 	%p11, %r59, 2146435072;
	@%p11 bra 	$L__BB3_7;
	setp.num.f32 	%p12, %f2, %f2;
	@%p12 bra 	$L__BB3_5;
	mov.f64 	%fd57, 0d4000000000000000;
	add.rn.f64 	%fd163, %fd1, %fd57;
	bra.uni 	$L__BB3_7;
$L__BB3_5:
	setp.neu.f64 	%p13, %fd2, 0d7FF0000000000000;
	@%p13 bra 	$L__BB3_7;
	setp.lt.s32 	%p14, %r6, 0;
	or.b32  	%r60, %r4, -2147483648;
	selp.b32 	%r61, %r60, %r4, %p1;
	selp.b32 	%r62, %r61, %r4, %p14;
	mov.b32 	%r63, 0;
	mov.b64 	%fd163, {%r63, %r62};
$L__BB3_7:
	ld.param.u64 	%rd63, [_Z4funcPfS_S_S_S_i_param_2];
	setp.lt.s32 	%p15, %r2, 0;
	setp.eq.s32 	%p16, %r3, 1062207488;
	setp.eq.f32 	%p18, %f2, 0f3F800000;
	selp.f64 	%fd7, 0d3FF0000000000000, %fd163, %p18;
	cvta.to.global.u64 	%rd25, %rd63;
	mul.wide.s32 	%rd26, %r164, 4;
	add.s64 	%rd27, %rd25, %rd26;
	ld.global.f32 	%f3, [%rd27];
	ld.global.f32 	%f23, [%rd2+4];
	sub.f32 	%f4, %f3, %f23;
	cvt.f64.f32 	%fd8, %f4;
	{
	.reg .b32 %temp; 
	mov.b64 	{%temp, %r7}, %fd8;
	}
	abs.f64 	%fd9, %fd8;
	{ // callseq 1, 0
	.param .b64 param0;
	st.param.f64 	[param0], %fd9;
	.param .b64 retval0;
	call.uni (retval0), 
	__internal_accurate_pow, 
	(
	param0
	);
	ld.param.f64 	%fd58, [retval0];
	} // callseq 1
	setp.lt.s32 	%p19, %r7, 0;
	neg.f64 	%fd60, %fd58;
	selp.f64 	%fd61, %fd60, %fd58, %p16;
	selp.f64 	%fd62, %fd61, %fd58, %p19;
	setp.eq.f32 	%p20, %f4, 0f00000000;
	selp.b32 	%r64, %r7, 0, %p16;
	or.b32  	%r65, %r64, 2146435072;
	selp.b32 	%r66, %r65, %r64, %p15;
	mov.b32 	%r67, 0;
	mov.b64 	%fd63, {%r67, %r66};
	selp.f64 	%fd164, %fd63, %fd62, %p20;
	add.f64 	%fd64, %fd8, 0d4000000000000000;
	{
	.reg .b32 %temp; 
	mov.b64 	{%temp, %r68}, %fd64;
	}
	and.b32  	%r69, %r68, 2146435072;
	setp.ne.s32 	%p21, %r69, 2146435072;
	@%p21 bra 	$L__BB3_12;
	setp.num.f32 	%p22, %f4, %f4;
	@%p22 bra 	$L__BB3_10;
	mov.f64 	%fd65, 0d4000000000000000;
	add.rn.f64 	%fd164, %fd8, %fd65;
	bra.uni 	$L__BB3_12;
$L__BB3_10:
	setp.neu.f64 	%p23, %fd9, 0d7FF0000000000000;
	@%p23 bra 	$L__BB3_12;
	setp.lt.s32 	%p24, %r7, 0;
	or.b32  	%r70, %r4, -2147483648;
	selp.b32 	%r71, %r70, %r4, %p1;
	selp.b32 	%r72, %r71, %r4, %p24;
	mov.b32 	%r73, 0;
	mov.b64 	%fd164, {%r73, %r72};
$L__BB3_12:
	ld.param.u64 	%rd64, [_Z4funcPfS_S_S_S_i_param_3];
	or.b32  	%r8, %r4, -2147483648;
	setp.lt.s32 	%p25, %r2, 0;
	setp.eq.s32 	%p26, %r3, 1062207488;
	setp.eq.f32 	%p28, %f4, 0f3F800000;
	selp.f64 	%fd66, 0d3FF0000000000000, %fd164, %p28;
	add.f64 	%fd14, %fd7, %fd66;
	cvta.to.global.u64 	%rd28, %rd64;
	mul.wide.s32 	%rd29, %r164, 4;
	add.s64 	%rd30, %rd28, %rd29;
	ld.global.f32 	%f5, [%rd30];
	ld.global.f32 	%f24, [%rd2+8];
	sub.f32 	%f6, %f5, %f24;
	cvt.f64.f32 	%fd15, %f6;
	{
	.reg .b32 %temp; 
	mov.b64 	{%temp, %r9}, %fd15;
	}
	abs.f64 	%fd16, %fd15;
	{ // callseq 2, 0
	.param .b64 param0;
	st.param.f64 	[param0], %fd16;
	.param .b64 retval0;
	call.uni (retval0), 
	__internal_accurate_pow, 
	(
	param0
	);
	ld.param.f64 	%fd67, [retval0];
	} // callseq 2
	setp.lt.s32 	%p29, %r9, 0;
	neg.f64 	%fd69, %fd67;
	selp.f64 	%fd70, %fd69, %fd67, %p26;
	selp.f64 	%fd71, %fd70, %fd67, %p29;
	setp.eq.f32 	%p30, %f6, 0f00000000;
	selp.b32 	%r74, %r9, 0, %p26;
	or.b32  	%r75, %r74, 2146435072;
	selp.b32 	%r76, %r75, %r74, %p25;
	mov.b32 	%r77, 0;
	mov.b64 	%fd72, {%r77, %r76};
	selp.f64 	%fd165, %fd72, %fd71, %p30;
	add.f64 	%fd73, %fd15, 0d4000000000000000;
	{
	.reg .b32 %temp; 
	mov.b64 	{%temp, %r78}, %fd73;
	}
	and.b32  	%r79, %r78, 2146435072;
	setp.ne.s32 	%p31, %r79, 2146435072;
	@%p31 bra 	$L__BB3_17;
	setp.num.f32 	%p32, %f6, %f6;
	@%p32 bra 	$L__BB3_15;
	mov.f64 	%fd74, 0d4000000000000000;
	add.rn.f64 	%fd165, %fd15, %fd74;
	bra.uni 	$L__BB3_17;
$L__BB3_15:
	setp.neu.f64 	%p33, %fd16, 0d7FF0000000000000;
	@%p33 bra 	$L__BB3_17;
	selp.b32 	%r80, %r8, %r4, %p1;
	selp.b32 	%r81, %r80, %r4, %p29;
	mov.b32 	%r82, 0;
	mov.b64 	%fd165, {%r82, %r81};
$L__BB3_17:
	setp.eq.f32 	%p35, %f6, 0f3F800000;
	selp.f64 	%fd75, 0d3FF0000000000000, %fd165, %p35;
	add.f64 	%fd76, %fd14, %fd75;
	cvt.rn.f32.f64 	%f25, %fd76;
	sqrt.rn.f32 	%f7, %f25;
	setp.neu.f32 	%p36, %f7, 0f00000000;
	@%p36 bra 	$L__BB3_37;
	setp.lt.s32 	%p59, %r2, 0;
	setp.eq.s32 	%p60, %r3, 1062207488;
	div.rn.f32 	%f8, %f1, 0f3DCCCCCD;
	cvt.f64.f32 	%fd21, %f8;
	{
	.reg .b32 %temp; 
	mov.b64 	{%temp, %r10}, %fd21;
	}
	abs.f64 	%fd22, %fd21;
	{ // callseq 5, 0
	.param .b64 param0;
	st.param.f64 	[param0], %fd22;
	.param .b64 retval0;
	call.uni (retval0), 
	__internal_accurate_pow, 
	(
	param0
	);
	ld.param.f64 	%fd119, [retval0];
	} // callseq 5
	setp.lt.s32 	%p62, %r10, 0;
	neg.f64 	%fd121, %fd119;
	selp.f64 	%fd122, %fd121, %fd119, %p60;
	selp.f64 	%fd123, %fd122, %fd119, %p62;
	setp.eq.f32 	%p63, %f8, 0f00000000;
	selp.b32 	%r123, %r10, 0, %p60;
	or.b32  	%r124, %r123, 2146435072;
	selp.b32 	%r125, %r124, %r123, %p59;
	mov.b32 	%r126, 0;
	mov.b64 	%fd124, {%r126, %r125};
	selp.f64 	%fd166, %fd124, %fd123, %p63;
	add.f64 	%fd125, %fd21, 0d4000000000000000;
	{
	.reg .b32 %temp; 
	mov.b64 	{%temp, %r127}, %fd125;
	}
	and.b32  	%r128, %r127, 2146435072;
	setp.ne.s32 	%p64, %r128, 2146435072;
	@%p64 bra 	$L__BB3_23;
	setp.num.f32 	%p65, %f8, %f8;
	@%p65 bra 	$L__BB3_21;
	mov.f64 	%fd126, 0d4000000000000000;
	add.rn.f64 	%fd166, %fd21, %fd126;
	bra.uni 	$L__BB3_23;
$L__BB3_21:
	setp.neu.f64 	%p66, %fd22, 0d7FF0000000000000;
	@%p66 bra 	$L__BB3_23;
	setp.lt.s32 	%p67, %r10, 0;
	selp.b32 	%r129, %r8, %r4, %p1;
	selp.b32 	%r130, %r129, %r4, %p67;
	mov.b32 	%r131, 0;
	mov.b64 	%fd166, {%r131, %r130};
$L__BB3_23:
	setp.eq.f32 	%p68, %f8, 0f3F800000;
	cvt.rn.f32.f64 	%f69, %fd166;
	neg.f32 	%f70, %f69;
	selp.f32 	%f71, 0fBF800000, %f70, %p68;
	fma.rn.f32 	%f72, %f71, 0f3BBB989D, 0f3F000000;
	cvt.sat.f32.f32 	%f73, %f72;
	mov.f32 	%f74, 0f4B400001;
	mov.f32 	%f75, 0f437C0000;
	fma.rm.f32 	%f76, %f73, %f75, %f74;
	add.f32 	%f77, %f76, 0fCB40007F;
	neg.f32 	%f78, %f77;
	fma.rn.f32 	%f79, %f71, 0f3FB8AA3B, %f78;
	fma.rn.f32 	%f80, %f71, 0f32A57060, %f79;
	mov.b32 	%r132, %f76;
	shl.b32 	%r133, %r132, 23;
	mov.b32 	%f81, %r133;
	ex2.approx.ftz.f32 	%f82, %f80;
	mul.f32 	%f9, %f82, %f81;
	cvt.f64.f32 	%fd127, %f3;
	mul.f64 	%fd27, %fd127, 0d3FE0000000000000;
	abs.f64 	%fd28, %fd27;
	setp.neu.f64 	%p69, %fd28, 0d7FF0000000000000;
	@%p69 bra 	$L__BB3_25;
	mov.f64 	%fd133, 0d0000000000000000;
	mul.rn.f64 	%fd168, %fd27, %fd133;
	mov.b32 	%r166, 1;
	bra.uni 	$L__BB3_28;
$L__BB3_25:
	mul.f64 	%fd128, %fd27, 0d3FE45F306DC9C883;
	cvt.rni.s32.f64 	%r165, %fd128;
	cvt.rn.f64.s32 	%fd129, %r165;
	fma.rn.f64 	%fd130, %fd129, 0dBFF921FB54442D18, %fd27;
	fma.rn.f64 	%fd131, %fd129, 0dBC91A62633145C00, %fd130;
	fma.rn.f64 	%fd168, %fd129, 0dB97B839A252049C0, %fd131;
	setp.ltu.f64 	%p70, %fd28, 0d41E0000000000000;
	@%p70 bra 	$L__BB3_27;
	{ // callseq 6, 0
	.param .b64 param0;
	st.param.f64 	[param0], %fd27;
	.param .align 16 .b8 retval0[16];
	call.uni (retval0), 
	__internal_trig_reduction_slowpathd, 
	(
	param0
	);
	ld.param.f64 	%fd168, [retval0];
	ld.param.b32 	%r165, [retval0+8];
	} // callseq 6
$L__BB3_27:
	add.s32 	%r166, %r165, 1;
$L__BB3_28:
	shl.b32 	%r136, %r166, 6;
	cvt.u64.u32 	%rd45, %r136;
	and.b64  	%rd46, %rd45, 64;
	add.s64 	%rd48, %rd47, %rd46;
	mul.rn.f64 	%fd134, %fd168, %fd168;
	and.b32  	%r137, %r166, 1;
	setp.eq.b32 	%p71, %r137, 1;
	selp.f64 	%fd135, 0dBDA8FF8320FD8164, 0d3DE5DB65F9785EBA, %p71;
	ld.global.nc.v2.f64 	{%fd136, %fd137}, [%rd48];
	fma.rn.f64 	%fd138, %fd135, %fd134, %fd136;
	fma.rn.f64 	%fd139, %fd138, %fd134, %fd137;
	ld.global.nc.v2.f64 	{%fd140, %fd141}, [%rd48+16];
	fma.rn.f64 	%fd142, %fd139, %fd134, %fd140;
	fma.rn.f64 	%fd143, %fd142, %fd134, %fd141;
	ld.global.nc.v2.f64 	{%fd144, %fd145}, [%rd48+32];
	fma.rn.f64 	%fd146, %fd143, %fd134, %fd144;
	fma.rn.f64 	%fd147, %fd146, %fd134, %fd145;
	fma.rn.f64 	%fd148, %fd147, %fd168, %fd168;
	fma.rn.f64 	%fd149, %fd147, %fd134, 0d3FF0000000000000;
	selp.f64 	%fd150, %fd149, %fd148, %p71;
	and.b32  	%r138, %r166, 2;
	setp.eq.s32 	%p72, %r138, 0;
	mov.f64 	%fd151, 0d0000000000000000;
	sub.f64 	%fd152, %fd151, %fd150;
	selp.f64 	%fd153, %fd150, %fd152, %p72;
	cvt.f64.f32 	%fd154, %f9;
	mul.f64 	%fd34, %fd153, %fd154;
	mul.f32 	%f83, %f5, 0f3F22F983;
	cvt.rni.s32.f32 	%r170, %f83;
	cvt.rn.f32.s32 	%f84, %r170;
	fma.rn.f32 	%f85, %f84, 0fBFC90FDA, %f5;
	fma.rn.f32 	%f86, %f84, 0fB3A22168, %f85;
	fma.rn.f32 	%f112, %f84, 0fA7C234C5, %f86;
	abs.f32 	%f11, %f5;
	setp.ltu.f32 	%p73, %f11, 0f47CE4780;
	@%p73 bra 	$L__BB3_36;
	setp.neu.f32 	%p74, %f11, 0f7F800000;
	@%p74 bra 	$L__BB3_31;
	mov.f32 	%f89, 0f00000000;
	mul.rn.f32 	%f112, %f5, %f89;
	mov.b32 	%r170, 0;
	bra.uni 	$L__BB3_36;
$L__BB3_31:
	mov.b32 	%r17, %f5;
	mov.b64 	%rd65, 0;
	mov.b32 	%r167, 0;
$L__BB3_32:
	.pragma "nounroll";
	mul.wide.u32 	%rd50, %r167, 4;
	mov.u64 	%rd51, __cudart_i2opi_f;
	add.s64 	%rd52, %rd51, %rd50;
	ld.global.nc.u32 	%r140, [%rd52];
	shl.b32 	%r141, %r17, 8;
	or.b32  	%r142, %r141, -2147483648;
	mad.wide.u32 	%rd53, %r140, %r142, %rd65;
	shr.u64 	%rd65, %rd53, 32;
	add.s64 	%rd54, %rd4, %rd50;
	st.local.u32 	[%rd54], %rd53;
	add.s32 	%r167, %r167, 1;
	setp.ne.s32 	%p75, %r167, 6;
	@%p75 bra 	$L__BB3_32;
	shr.u32 	%r143, %r17, 23;
	st.local.u32 	[%rd4+24], %rd65;
	and.b32  	%r20, %r143, 31;
	and.b32  	%r144, %r143, 224;
	add.s32 	%r145, %r144, -128;
	shr.u32 	%r146, %r145, 5;
	mul.wide.u32 	%rd55, %r146, 4;
	sub.s64 	%rd7, %rd4, %rd55;
	ld.local.u32 	%r168, [%rd7+24];
	ld.local.u32 	%r169, [%rd7+20];
	setp.eq.s32 	%p76, %r20, 0;
	@%p76 bra 	$L__BB3_35;
	shf.l.wrap.b32 	%r168, %r169, %r168, %r20;
	ld.local.u32 	%r147, [%rd7+16];
	shf.l.wrap.b32 	%r169, %r147, %r169, %r20;
$L__BB3_35:
	shr.u32 	%r148, %r168, 30;
	shf.l.wrap.b32 	%r149, %r169, %r168, 2;
	shl.b32 	%r150, %r169, 2;
	shr.u32 	%r151, %r149, 31;
	add.s32 	%r152, %r151, %r148;
	neg.s32 	%r153, %r152;
	setp.lt.s32 	%p77, %r17, 0;
	selp.b32 	%r170, %r153, %r152, %p77;
	xor.b32  	%r154, %r149, %r17;
	shr.s32 	%r155, %r149, 31;
	xor.b32  	%r156, %r155, %r149;
	xor.b32  	%r157, %r155, %r150;
	cvt.u64.u32 	%rd56, %r156;
	shl.b64 	%rd57, %rd56, 32;
	cvt.u64.u32 	%rd58, %r157;
	or.b64  	%rd59, %rd57, %rd58;
	cvt.rn.f64.s64 	%fd155, %rd59;
	mul.f64 	%fd156, %fd155, 0d3BF921FB54442D19;
	cvt.rn.f32.f64 	%f87, %fd156;
	neg.f32 	%f88, %f87;
	setp.lt.s32 	%p78, %r154, 0;
	selp.f32 	%f112, %f88, %f87, %p78;
$L__BB3_36:
	add.s32 	%r159, %r170, 1;
	mul.rn.f32 	%f90, %f112, %f112;
	and.b32  	%r160, %r170, 1;
	setp.eq.b32 	%p79, %r160, 1;
	selp.f32 	%f91, %f112, 0f3F800000, %p79;
	fma.rn.f32 	%f92, %f90, %f91, 0f00000000;
	fma.rn.f32 	%f93, %f90, 0f37CBAC00, 0fBAB607ED;
	selp.f32 	%f94, 0fB94D4153, %f93, %p79;
	selp.f32 	%f95, 0f3C0885E4, 0f3D2AAABB, %p79;
	fma.rn.f32 	%f96, %f94, %f90, %f95;
	selp.f32 	%f97, 0fBE2AAAA8, 0fBEFFFFFF, %p79;
	fma.rn.f32 	%f98, %f96, %f90, %f97;
	fma.rn.f32 	%f99, %f98, %f92, %f91;
	and.b32  	%r161, %r159, 2;
	setp.eq.s32 	%p80, %r161, 0;
	mov.f32 	%f100, 0f00000000;
	sub.f32 	%f101, %f100, %f99;
	selp.f32 	%f102, %f99, %f101, %p80;
	cvt.f64.f32 	%fd157, %f102;
	mul.f64 	%fd158, %fd34, %fd157;
	add.f32 	%f103, %f5, 0f3F800000;
	rcp.rn.f32 	%f104, %f103;
	add.f32 	%f105, %f5, %f5;
	fma.rn.f32 	%f106, %f3, %f5, %f105;
	add.f32 	%f107, %f104, %f106;
	mul.f32 	%f108, %f3, %f3;
	fma.rn.f32 	%f109, %f108, %f5, %f107;
	cvt.f64.f32 	%fd159, %f109;
	mul.f64 	%fd160, %fd158, %fd159;
	cvt.rn.f32.f64 	%f110, %fd160;
	cvt.f64.f32 	%fd161, %f110;
	mul.f64 	%fd162, %fd161, 0d4415AF1D78B58C40;
	cvt.rn.f32.f64 	%f111, %fd162;
	mul.wide.s32 	%rd60, %r164, 4;
	add.s64 	%rd61, %rd1, %rd60;
	st.global.f32 	[%rd61], %f111;
	bra.uni 	$L__BB3_56;
$L__BB3_37:
	setp.lt.s32 	%p37, %r2, 0;
	setp.eq.s32 	%p38, %r3, 1062207488;
	div.rn.f32 	%f15, %f1, 0f3DCCCCCD;
	cvt.f64.f32 	%fd35, %f15;
	{
	.reg .b32 %temp; 
	mov.b64 	{%temp, %r29}, %fd35;
	}
	abs.f64 	%fd36, %fd35;
	{ // callseq 3, 0
	.param .b64 param0;
	st.param.f64 	[param0], %fd36;
	.param .b64 retval0;
	call.uni (retval0), 
	__internal_accurate_pow, 
	(
	param0
	);
	ld.param.f64 	%fd77, [retval0];
	} // callseq 3
	setp.lt.s32 	%p40, %r29, 0;
	neg.f64 	%fd79, %fd77;
	selp.f64 	%fd80, %fd79, %fd77, %p38;
	selp.f64 	%fd81, %fd80, %fd77, %p40;
	setp.eq.f32 	%p41, %f15, 0f00000000;
	selp.b32 	%r83, %r29, 0, %p38;
	or.b32  	%r84, %r83, 2146435072;
	selp.b32 	%r85, %r84, %r83, %p37;
	mov.b32 	%r86, 0;
	mov.b64 	%fd82, {%r86, %r85};
	selp.f64 	%fd169, %fd82, %fd81, %p41;
	add.f64 	%fd83, %fd35, 0d4000000000000000;
	{
	.reg .b32 %temp; 
	mov.b64 	{%temp, %r87}, %fd83;
	}
	and.b32  	%r88, %r87, 2146435072;
	setp.ne.s32 	%p42, %r88, 2146435072;
	@%p42 bra 	$L__BB3_42;
	setp.num.f32 	%p43, %f15, %f15;
	@%p43 bra 	$L__BB3_40;
	mov.f64 	%fd84, 0d4000000000000000;
	add.rn.f64 	%fd169, %fd35, %fd84;
	bra.uni 	$L__BB3_42;
$L__BB3_40:
	setp.neu.f64 	%p44, %fd36, 0d7FF0000000000000;
	@%p44 bra 	$L__BB3_42;
	setp.lt.s32 	%p45, %r29, 0;
	selp.b32 	%r90, %r8, %r4, %p1;
	selp.b32 	%r91, %r90, %r4, %p45;
	mov.b32 	%r92, 0;
	mov.b64 	%fd169, {%r92, %r91};
$L__BB3_42:
	setp.eq.f32 	%p46, %f15, 0f3F800000;
	cvt.rn.f32.f64 	%f26, %fd169;
	neg.f32 	%f27, %f26;
	selp.f32 	%f28, 0fBF800000, %f27, %p46;
	fma.rn.f32 	%f29, %f28, 0f3BBB989D, 0f3F000000;
	cvt.sat.f32.f32 	%f30, %f29;
	mov.f32 	%f31, 0f4B400001;
	mov.f32 	%f32, 0f437C0000;
	fma.rm.f32 	%f33, %f30, %f32, %f31;
	add.f32 	%f34, %f33, 0fCB40007F;
	neg.f32 	%f35, %f34;
	fma.rn.f32 	%f36, %f28, 0f3FB8AA3B, %f35;
	fma.rn.f32 	%f37, %f28, 0f32A57060, %f36;
	mov.b32 	%r93, %f33;
	shl.b32 	%r94, %r93, 23;
	mov.b32 	%f38, %r94;
	ex2.approx.ftz.f32 	%f39, %f37;
	mul.f32 	%f16, %f39, %f38;
	cvt.f64.f32 	%fd85, %f3;
	mul.f64 	%fd41, %fd85, 0d3FE0000000000000;
	abs.f64 	%fd42, %fd41;
	setp.neu.f64 	%p47, %fd42, 0d7FF0000000000000;
	@%p47 bra 	$L__BB3_44;
	mov.f64 	%fd91, 0d0000000000000000;
	mul.rn.f64 	%fd171, %fd41, %fd91;
	mov.b32 	%r172, 1;
	bra.uni 	$L__BB3_47;
$L__BB3_44:
	mul.f64 	%fd86, %fd41, 0d3FE45F306DC9C883;
	cvt.rni.s32.f64 	%r171, %fd86;
	cvt.rn.f64.s32 	%fd87, %r171;
	fma.rn.f64 	%fd88, %fd87, 0dBFF921FB54442D18, %fd41;
	fma.rn.f64 	%fd89, %fd87, 0dBC91A62633145C00, %fd88;
	fma.rn.f64 	%fd171, %fd87, 0dB97B839A252049C0, %fd89;
	setp.ltu.f64 	%p48, %fd42, 0d41E0000000000000;
	@%p48 bra 	$L__BB3_46;
	{ // callseq 4, 0
	.param .b64 param0;
	st.param.f64 	[param0], %fd41;
	.param .align 16 .b8 retval0[16];
	call.uni (retval0), 
	__internal_trig_reduction_slowpathd, 
	(
	param0
	);
	ld.param.f64 	%fd171, [retval0];
	ld.param.b32 	%r171, [retval0+8];
	} // callseq 4
$L__BB3_46:
	add.s32 	%r172, %r171, 1;
$L__BB3_47:
	shl.b32 	%r97, %r172, 6;
	cvt.u64.u32 	%rd31, %r97;
	and.b64  	%rd32, %rd31, 64;
	mov.u64 	%rd33, __cudart_sin_cos_coeffs;
	add.s64 	%rd34, %rd33, %rd32;
	mul.rn.f64 	%fd92, %fd171, %fd171;
	and.b32  	%r98, %r172, 1;
	setp.eq.b32 	%p49, %r98, 1;
	selp.f64 	%fd93, 0dBDA8FF8320FD8164, 0d3DE5DB65F9785EBA, %p49;
	ld.global.nc.v2.f64 	{%fd94, %fd95}, [%rd34];
	fma.rn.f64 	%fd96, %fd93, %fd92, %fd94;
	fma.rn.f64 	%fd97, %fd96, %fd92, %fd95;
	ld.global.nc.v2.f64 	{%fd98, %fd99}, [%rd34+16];
	fma.rn.f64 	%fd100, %fd97, %fd92, %fd98;
	fma.rn.f64 	%fd101, %fd100, %fd92, %fd99;
	ld.global.nc.v2.f64 	{%fd102, %fd103}, [%rd34+32];
	fma.rn.f64 	%fd104, %fd101, %fd92, %fd102;
	fma.rn.f64 	%fd105, %fd104, %fd92, %fd103;
	fma.rn.f64 	%fd106, %fd105, %fd171, %fd171;
	fma.rn.f64 	%fd107, %fd105, %fd92, 0d3FF0000000000000;
	selp.f64 	%fd108, %fd107, %fd106, %p49;
	and.b32  	%r99, %r172, 2;
	setp.eq.s32 	%p50, %r99, 0;
	mov.f64 	%fd109, 0d0000000000000000;
	sub.f64 	%fd110, %fd109, %fd108;
	selp.f64 	%fd111, %fd108, %fd110, %p50;
	cvt.f64.f32 	%fd112, %f16;
	mul.f64 	%fd48, %fd111, %fd112;
	mul.f32 	%f40, %f5, 0f3F22F983;
	cvt.rni.s32.f32 	%r176, %f40;
	cvt.rn.f32.s32 	%f41, %r176;
	fma.rn.f32 	%f42, %f41, 0fBFC90FDA, %f5;
	fma.rn.f32 	%f43, %f41, 0fB3A22168, %f42;
	fma.rn.f32 	%f113, %f41, 0fA7C234C5, %f43;
	abs.f32 	%f18, %f5;
	setp.ltu.f32 	%p51, %f18, 0f47CE4780;
	@%p51 bra 	$L__BB3_55;
	setp.neu.f32 	%p52, %f18, 0f7F800000;
	@%p52 bra 	$L__BB3_50;
	mov.f32 	%f46, 0f00000000;
	mul.rn.f32 	%f113, %f5, %f46;
	mov.b32 	%r176, 0;
	bra.uni 	$L__BB3_55;
$L__BB3_50:
	mov.b32 	%r36, %f5;
	mov.b64 	%rd68, 0;
	mov.b32 	%r173, 0;
	mov.u64 	%rd66, __cudart_i2opi_f;
	mov.u64 	%rd67, %rd3;
$L__BB3_51:
	.pragma "nounroll";
	ld.global.nc.u32 	%r101, [%rd66];
	shl.b32 	%r102, %r36, 8;
	or.b32  	%r103, %r102, -2147483648;
	mad.wide.u32 	%rd37, %r101, %r103, %rd68;
	shr.u64 	%rd68, %rd37, 32;
	st.local.u32 	[%rd67], %rd37;
	add.s32 	%r173, %r173, 1;
	add.s64 	%rd67, %rd67, 4;
	add.s64 	%rd66, %rd66, 4;
	setp.ne.s32 	%p53, %r173, 6;
	@%p53 bra 	$L__BB3_51;
	shr.u32 	%r104, %r36, 23;
	st.local.u32 	[%rd3+24], %rd68;
	and.b32  	%r39, %r104, 31;
	and.b32  	%r105, %r104, 224;
	add.s32 	%r106, %r105, -128;
	shr.u32 	%r107, %r106, 5;
	mul.wide.u32 	%rd38, %r107, 4;
	sub.s64 	%rd14, %rd3, %rd38;
	ld.local.u32 	%r174, [%rd14+24];
	ld.local.u32 	%r175, [%rd14+20];
	setp.eq.s32 	%p54, %r39, 0;
	@%p54 bra 	$L__BB3_54;
	shf.l.wrap.b32 	%r174, %r175, %r174, %r39;
	ld.local.u32 	%r108, [%rd14+16];
	shf.l.wrap.b32 	%r175, %r108, %r175, %r39;
$L__BB3_54:
	shr.u32 	%r109, %r174, 30;
	shf.l.wrap.b32 	%r110, %r175, %r174, 2;
	shl.b32 	%r111, %r175, 2;
	shr.u32 	%r112, %r110, 31;
	add.s32 	%r113, %r112, %r109;
	neg.s32 	%r114, %r113;
	setp.lt.s32 	%p55, %r36, 0;
	selp.b32 	%r176, %r114, %r113, %p55;
	xor.b32  	%r115, %r110, %r36;
	shr.s32 	%r116, %r110, 31;
	xor.b32  	%r117, %r116, %r110;
	xor.b32  	%r118, %r116, %r111;
	cvt.u64.u32 	%rd39, %r117;
	shl.b64 	%rd40, %rd39, 32;
	cvt.u64.u32 	%rd41, %r118;
	or.b64  	%rd42, %rd40, %rd41;
	cvt.rn.f64.s64 	%fd113, %rd42;
	mul.f64 	%fd114, %fd113, 0d3BF921FB54442D19;
	cvt.rn.f32.f64 	%f44, %fd114;
	neg.f32 	%f45, %f44;
	setp.lt.s32 	%p56, %r115, 0;
	selp.f32 	%f113, %f45, %f44, %p56;
$L__BB3_55:
	add.s32 	%r120, %r176, 1;
	mul.rn.f32 	%f47, %f113, %f113;
	and.b32  	%r121, %r176, 1;
	setp.eq.b32 	%p57, %r121, 1;
	selp.f32 	%f48, %f113, 0f3F800000, %p57;
	fma.rn.f32 	%f49, %f47, %f48, 0f00000000;
	fma.rn.f32 	%f50, %f47, 0f37CBAC00, 0fBAB607ED;
	selp.f32 	%f51, 0fB94D4153, %f50, %p57;
	selp.f32 	%f52, 0f3C0885E4, 0f3D2AAABB, %p57;
	fma.rn.f32 	%f53, %f51, %f47, %f52;
	selp.f32 	%f54, 0fBE2AAAA8, 0fBEFFFFFF, %p57;
	fma.rn.f32 	%f55, %f53, %f47, %f54;
	fma.rn.f32 	%f56, %f55, %f49, %f48;
	and.b32  	%r122, %r120, 2;
	setp.eq.s32 	%p58, %r122, 0;
	mov.f32 	%f57, 0f00000000;
	sub.f32 	%f58, %f57, %f56;
	selp.f32 	%f59, %f56, %f58, %p58;
	cvt.f64.f32 	%fd115, %f59;
	mul.f64 	%fd116, %fd48, %fd115;
	add.f32 	%f60, %f5, 0f3F800000;
	rcp.rn.f32 	%f61, %f60;
	add.f32 	%f62, %f5, %f5;
	fma.rn.f32 	%f63, %f3, %f5, %f62;
	add.f32 	%f64, %f61, %f63;
	mul.f32 	%f65, %f3, %f3;
	fma.rn.f32 	%f66, %f65, %f5, %f64;
	cvt.f64.f32 	%fd117, %f66;
	mul.f64 	%fd118, %fd116, %fd117;
	cvt.rn.f32.f64 	%f67, %fd118;
	div.rn.f32 	%f68, %f67, %f7;
	mul.wide.s32 	%rd43, %r164, 4;
	add.s64 	%rd44, %rd1, %rd43;
	st.global.f32 	[%rd44], %f68;
$L__BB3_56:
	mov.u32 	%r162, %ntid.x;
	mov.u32 	%r163, %nctaid.x;
	mad.lo.s32 	%r164, %r162, %r163, %r164;
	setp.lt.s32 	%p81, %r164, %r49;
	@%p81 bra 	$L__BB3_2;
$L__BB3_57:
	ret;

}
.func  (.param .align 16 .b8 func_retval0[16]) __internal_trig_reduction_slowpathd(
	.param .b64 __internal_trig_reduction_slowpathd_param_0
)
{
	.local .align 8 .b8 	__local_depot4[40];
	.reg .b64 	%SP;
	.reg .b64 	%SPL;
	.reg .pred 	%p<10>;
	.reg .b32 	%r<47>;
	.reg .b64 	%rd<74>;
	.reg .b64 	%fd<5>;

	mov.u64 	%SPL, __local_depot4;
	ld.param.f64 	%fd4, [__internal_trig_reduction_slowpathd_param_0];
	add.u64 	%rd1, %SPL, 0;
	{
	.reg .b32 %temp; 
	mov.b64 	{%temp, %r1}, %fd4;
	}
	shr.u32 	%r2, %r1, 20;
	and.b32  	%r3, %r2, 2047;
	setp.eq.s32 	%p1, %r3, 2047;
	mov.b32 	%r46, 0;
	@%p1 bra 	$L__BB4_9;
	add.s32 	%r20, %r3, -1024;
	mov.b64 	%rd20, %fd4;
	shl.b64 	%rd2, %rd20, 11;
	shr.u32 	%r4, %r20, 6;
	sub.s32 	%r45, 15, %r4;
	sub.s32 	%r21, 19, %r4;
	setp.lt.u32 	%p2, %r20, 128;
	selp.b32 	%r6, 18, %r21, %p2;
	setp.ge.s32 	%p3, %r45, %r6;
	mov.b64 	%rd70, 0;
	@%p3 bra 	$L__BB4_4;
	add.s32 	%r23, %r6, %r4;
	neg.s32 	%r43, %r23;
	or.b64  	%rd3, %rd2, -9223372036854775808;
	mov.b64 	%rd70, 0;
	mov.b32 	%r42, 0;
	mov.u64 	%rd25, __cudart_i2opi_d;
	mov.u32 	%r44, %r45;
$L__BB4_3:
	.pragma "nounroll";
	mul.wide.s32 	%rd22, %r42, 8;
	add.s64 	%rd23, %rd1, %rd22;
	mul.wide.s32 	%rd24, %r44, 8;
	add.s64 	%rd26, %rd25, %rd24;
	ld.global.nc.u64 	%rd27, [%rd26];
	{
	.reg .u32 %r0, %r1, %r2, %r3, %alo, %ahi, %blo, %bhi, %clo, %chi;
	mov.b64 	{%alo,%ahi}, %rd27;
	mov.b64 	{%blo,%bhi}, %rd3;
	mov.b64 	{%clo,%chi}, %rd70;
	mad.lo.cc.u32 	%r0, %alo, %blo, %clo;
	madc.hi.cc.u32 	%r1, %alo, %blo, %chi;
	madc.hi.u32 	%r2, %alo, %bhi, 0;
	mad.lo.cc.u32 	%r1, %alo, %bhi, %r1;
	madc.hi.cc.u32 	%r2, %ahi, %blo, %r2;
	madc.hi.u32 	%r3, %ahi, %bhi, 0;
	mad.lo.cc.u32 	%r1, %ahi, %blo, %r1;
	madc.lo.cc.u32 	%r2, %ahi, %bhi, %r2;
	addc.u32 	%r3, %r3, 0;
	mov.b64 	%rd28, {%r0,%r1};
	mov.b64 	%rd70, {%r2,%r3};
	}
	st.local.u64 	[%rd23], %rd28;
	add.s32 	%r44, %r44, 1;
	add.s32 	%r43, %r43, 1;
	add.s32 	%r42, %r42, 1;
	setp.ne.s32 	%p4, %r43, -15;
	mov.u32 	%r45, %r6;
	@%p4 bra 	$L__BB4_3;
$L__BB4_4:
	cvt.s64.s32 	%rd29, %r45;
	cvt.u64.u32 	%rd30, %r4;
	add.s64 	%rd31, %rd30, %rd29;
	shl.b64 	%rd32, %rd31, 3;
	add.s64 	%rd33, %rd1, %rd32;
	st.local.u64 	[%rd33+-120], %rd70;
	and.b32  	%r15, %r2, 63;
	ld.local.u64 	%rd72, [%rd1+16];
	ld.local.u64 	%rd71, [%rd1+24];
	setp.eq.s32 	%p5, %r15, 0;
	@%p5 bra 	$L__BB4_6;
	shl.b64 	%rd34, %rd71, %r15;
	shr.u64 	%rd35, %rd72, 1;
	xor.b32  	%r24, %r15, 63;
	shr.u64 	%rd36, %rd35, %r24;
	or.b64  	%rd71, %rd34, %rd36;
	ld.local.u64 	%rd37, [%rd1+8];
	shl.b64 	%rd38, %rd72, %r15;
	shr.u64 	%rd39, %rd37, 1;
	shr.u64 	%rd40, %rd39, %r24;
	or.b64  	%rd72, %rd38, %rd40;
$L__BB4_6:
	and.b32  	%r25, %r1, -2147483648;
	shr.u64 	%rd41, %rd71, 62;
	cvt.u32.u64 	%r26, %rd41;
	mov.b64 	{%r27, %r28}, %rd71;
	mov.b64 	{%r29, %r30}, %rd72;
	shf.l.wrap.b32 	%r31, %r30, %r27, 2;
	shf.l.wrap.b32 	%r32, %r27, %r28, 2;
	mov.b64 	%rd42, {%r31, %r32};
	shl.b64 	%rd43, %rd72, 2;
	shr.u64 	%rd44, %rd42, 63;
	cvt.u32.u64 	%r33, %rd44;
	add.s32 	%r34, %r33, %r26;
	setp.eq.s32 	%p6, %r25, 0;
	neg.s32 	%r35, %r34;
	selp.b32 	%r46, %r34, %r35, %p6;
	setp.gt.s64 	%p7, %rd42, -1;
	mov.b64 	%rd45, 0;
	{
	.reg .u32 %r0, %r1, %r2, %r3, %a0, %a1, %a2, %a3, %b0, %b1, %b2, %b3;
	mov.b64 	{%a0,%a1}, %rd45;
	mov.b64 	{%a2,%a3}, %rd45;
	mov.b64 	{%b0,%b1}, %rd43;
	mov.b64 	{%b2,%b3}, %rd42;
	sub.cc.u32 	%r0, %a0, %b0;
	subc.cc.u32 	%r1, %a1, %b1;
	subc.cc.u32 	%r2, %a2, %b2;
	subc.u32 	%r3, %a3, %b3;
	mov.b64 	%rd46, {%r0,%r1};
	mov.b64 	%rd47, {%r2,%r3};
	}
	xor.b32  	%r36, %r25, -2147483648;
	selp.b64 	%rd73, %rd42, %rd47, %p7;
	selp.b64 	%rd14, %rd43, %rd46, %p7;
	selp.b32 	%r17, %r25, %r36, %p7;
	clz.b64 	%r37, %rd73;
	cvt.u64.u32 	%rd15, %r37;
	setp.eq.s32 	%p8, %r37, 0;
	@%p8 bra 	$L__BB4_8;
	cvt.u32.u64 	%r38, %rd15;
	and.b32  	%r39, %r38, 63;
	shl.b64 	%rd48, %rd73, %r39;
	shr.u64 	%rd49, %rd14, 1;
	not.b32 	%r40, %r38;
	and.b32  	%r41, %r40, 63;
	shr.u64 	%rd50, %rd49, %r41;
	or.b64  	%rd73, %rd48, %rd50;
$L__BB4_8:
	mov.b64 	%rd51, -3958705157555305931;
	{
	.reg .u32 %r0, %r1, %r2, %r3, %alo, %ahi, %blo, %bhi;
	mov.b64 	{%alo,%ahi}, %rd73;
	mov.b64 	{%blo,%bhi}, %rd51;
	mul.lo.u32 	%r0, %alo, %blo;
	mul.hi.u32 	%r1, %alo, %blo;
	mad.lo.cc.u32 	%r1, %alo, %bhi, %r1;
	madc.hi.u32 	%r2, %alo, %bhi, 0;
	mad.lo.cc.u32 	%r1, %ahi, %blo, %r1;
	madc.hi.cc.u32 	%r2, %ahi, %blo, %r2;
	madc.hi.u32 	%r3, %ahi, %bhi, 0;
	mad.lo.cc.u32 	%r2, %ahi, %bhi, %r2;
	addc.u32 	%r3, %r3, 0;
	mov.b64 	%rd52, {%r0,%r1};
	mov.b64 	%rd53, {%r2,%r3};
	}
	setp.gt.s64 	%p9, %rd53, 0;
	{
	.reg .u32 %r0, %r1, %r2, %r3, %a0, %a1, %a2, %a3, %b0, %b1, %b2, %b3;
	mov.b64 	{%a0,%a1}, %rd52;
	mov.b64 	{%a2,%a3}, %rd53;
	mov.b64 	{%b0,%b1}, %rd52;
	mov.b64 	{%b2,%b3}, %rd53;
	add.cc.u32 	%r0, %a0, %b0;
	addc.cc.u32 	%r1, %a1, %b1;
	addc.cc.u32 	%r2, %a2, %b2;
	addc.u32 	%r3, %a3, %b3;
	mov.b64 	%rd54, {%r0,%r1};
	mov.b64 	%rd55, {%r2,%r3};
	}
	selp.b64 	%rd56, %rd55, %rd53, %p9;
	selp.s64 	%rd57, -1, 0, %p9;
	sub.s64 	%rd58, %rd57, %rd15;
	cvt.u64.u32 	%rd59, %r17;
	shl.b64 	%rd60, %rd59, 32;
	add.s64 	%rd61, %rd56, 1;
	shr.u64 	%rd62, %rd61, 10;
	add.s64 	%rd63, %rd62, 1;
	shr.u64 	%rd64, %rd63, 1;
	shl.b64 	%rd65, %rd58, 52;
	add.s64 	%rd66, %rd65, %rd64;
	add.s64 	%rd67, %rd66, 4602678819172646912;
	or.b64  	%rd68, %rd67, %rd60;
	mov.b64 	%fd4, %rd68;
$L__BB4_9:
	st.param.f64 	[func_retval0], %fd4;
	st.param.b32 	[func_retval0+8], %r46;
	ret;

}
.func  (.param .b64 func_retval0) __internal_accurate_pow(
	.param .b64 __internal_accurate_pow_param_0
)
{
	.reg .pred 	%p<8>;
	.reg .b32 	%r<49>;
	.reg .b32 	%f<3>;
	.reg .b64 	%fd<109>;

	ld.param.f64 	%fd10, [__internal_accurate_pow_param_0];
	{
	.reg .b32 %temp; 
	mov.b64 	{%temp, %r46}, %fd10;
	}
	{
	.reg .b32 %temp; 
	mov.b64 	{%r45, %temp}, %fd10;
	}
	shr.u32 	%r47, %r46, 20;
	setp.gt.u32 	%p1, %r46, 1048575;
	@%p1 bra 	$L__BB5_2;
	mul.f64 	%fd11, %fd10, 0d4350000000000000;
	{
	.reg .b32 %temp; 
	mov.b64 	{%temp, %r46}, %fd11;
	}
	{
	.reg .b32 %temp; 
	mov.b64 	{%r45, %temp}, %fd11;
	}
	shr.u32 	%r16, %r46, 20;
	add.s32 	%r47, %r16, -54;
$L__BB5_2:
	add.s32 	%r48, %r47, -1023;
	and.b32  	%r17, %r46, -2146435073;
	or.b32  	%r18, %r17, 1072693248;
	mov.b64 	%fd107, {%r45, %r18};
	setp.lt.u32 	%p2, %r18, 1073127583;
	@%p2 bra 	$L__BB5_4;
	{
	.reg .b32 %temp; 
	mov.b64 	{%r19, %temp}, %fd107;
	}
	{
	.reg .b32 %temp; 
	mov.b64 	{%temp, %r20}, %fd107;
	}
	add.s32 	%r21, %r20, -1048576;
	mov.b64 	%fd107, {%r19, %r21};
	add.s32 	%r48, %r47, -1022;
$L__BB5_4:
	add.f64 	%fd12, %fd107, 0dBFF0000000000000;
	add.f64 	%fd13, %fd107, 0d3FF0000000000000;
	rcp.approx.ftz.f64 	%fd14, %fd13;
	neg.f64 	%fd15, %fd13;
	fma.rn.f64 	%fd16, %fd15, %fd14, 0d3FF0000000000000;
	fma.rn.f64 	%fd17, %fd16, %fd16, %fd16;
	fma.rn.f64 	%fd18, %fd17, %fd14, %fd14;
	mul.f64 	%fd19, %fd12, %fd18;
	fma.rn.f64 	%fd20, %fd12, %fd18, %fd19;
	mul.f64 	%fd21, %fd20, %fd20;
	fma.rn.f64 	%fd22, %fd21, 0d3EB0F5FF7D2CAFE2, 0d3ED0F5D241AD3B5A;
	fma.rn.f64 	%fd23, %fd22, %fd21, 0d3EF3B20A75488A3F;
	fma.rn.f64 	%fd24, %fd23, %fd21, 0d3F1745CDE4FAECD5;
	fma.rn.f64 	%fd25, %fd24, %fd21, 0d3F3C71C7258A578B;
	fma.rn.f64 	%fd26, %fd25, %fd21, 0d3F6249249242B910;
	fma.rn.f64 	%fd27, %fd26, %fd21, 0d3F89999999999DFB;
	sub.f64 	%fd28, %fd12, %fd20;
	add.f64 	%fd29, %fd28, %fd28;
	neg.f64 	%fd30, %fd20;
	fma.rn.f64 	%fd31, %fd30, %fd12, %fd29;
	mul.f64 	%fd32, %fd18, %fd31;
	fma.rn.f64 	%fd33, %fd21, %fd27, 0d3FB5555555555555;
	mov.f64 	%fd34, 0d3FB5555555555555;
	sub.f64 	%fd35, %fd34, %fd33;
	fma.rn.f64 	%fd36, %fd21, %fd27, %fd35;
	add.f64 	%fd37, %fd36, 0dBC46A4CB00B9E7B0;
	add.f64 	%fd38, %fd33, %fd37;
	sub.f64 	%fd39, %fd33, %fd38;
	add.f64 	%fd40, %fd37, %fd39;
	mul.rn.f64 	%fd41, %fd20, %fd20;
	neg.f64 	%fd42, %fd41;
	fma.rn.f64 	%fd43, %fd20, %fd20, %fd42;
	{
	.reg .b32 %temp; 
	mov.b64 	{%r22, %temp}, %fd32;
	}
	{
	.reg .b32 %temp; 
	mov.b64 	{%temp, %r23}, %fd32;
	}
	add.s32 	%r24, %r23, 1048576;
	mov.b64 	%fd44, {%r22, %r24};
	fma.rn.f64 	%fd45, %fd20, %fd44, %fd43;
	mul.rn.f64 	%fd46, %fd41, %fd20;
	neg.f64 	%fd47, %fd46;
	fma.rn.f64 	%fd48, %fd41, %fd20, %fd47;
	fma.rn.f64 	%fd49, %fd41, %fd32, %fd48;
	fma.rn.f64 	%fd50, %fd45, %fd20, %fd49;
	mul.rn.f64 	%fd51, %fd38, %fd46;
	neg.f64 	%fd52, %fd51;
	fma.rn.f64 	%fd53, %fd38, %fd46, %fd52;
	fma.rn.f64 	%fd54, %fd38, %fd50, %fd53;
	fma.rn.f64 	%fd55, %fd40, %fd46, %fd54;
	add.f64 	%fd56, %fd51, %fd55;
	sub.f64 	%fd57, %fd51, %fd56;
	add.f64 	%fd58, %fd55, %fd57;
	add.f64 	%fd59, %fd20, %fd56;
	sub.f64 	%fd60, %fd20, %fd59;
	add.f64 	%fd61, %fd56, %fd60;
	add.f64 	%fd62, %fd58, %fd61;
	add.f64 	%fd63, %fd32, %fd62;
	add.f64 	%fd64, %fd59, %fd63;
	sub.f64 	%fd65, %fd59, %fd64;
	add.f64 	%fd66, %fd63, %fd65;
	xor.b32  	%r25, %r48, -2147483648;
	mov.b32 	%r26, 1127219200;
	mov.b64 	%fd67, {%r25, %r26};
	mov.b32 	%r27, -2147483648;
	mov.b64 	%fd68, {%r27, %r26};
	sub.f64 	%fd69, %fd67, %fd68;
	fma.rn.f64 	%fd70, %fd69, 0d3FE62E42FEFA39EF, %fd64;
	fma.rn.f64 	%fd71, %fd69, 0dBFE62E42FEFA39EF, %fd70;
	sub.f64 	%fd72, %fd71, %fd64;
	sub.f64 	%fd73, %fd66, %fd72;
	fma.rn.f64 	%fd74, %fd69, 0d3C7ABC9E3B39803F, %fd73;
	add.f64 	%fd75, %fd70, %fd74;
	sub.f64 	%fd76, %fd70, %fd75;
	add.f64 	%fd77, %fd74, %fd76;
	mov.f64 	%fd78, 0d4000000000000000;
	{
	.reg .b32 %temp; 
	mov.b64 	{%temp, %r28}, %fd78;
	}
	{
	.reg .b32 %temp; 
	mov.b64 	{%r29, %temp}, %fd78;
	}
	shl.b32 	%r30, %r28, 1;
	setp.gt.u32 	%p3, %r30, -33554433;
	and.b32  	%r31, %r28, -15728641;
	selp.b32 	%r32, %r31, %r28, %p3;
	mov.b64 	%fd79, {%r29, %r32};
	mul.rn.f64 	%fd80, %fd75, %fd79;
	neg.f64 	%fd81, %fd80;
	fma.rn.f64 	%fd82, %fd75, %fd79, %fd81;
	fma.rn.f64 	%fd83, %fd77, %fd79, %fd82;
	add.f64 	%fd4, %fd80, %fd83;
	sub.f64 	%fd84, %fd80, %fd4;
	add.f64 	%fd5, %fd83, %fd84;
	fma.rn.f64 	%fd85, %fd4, 0d3FF71547652B82FE, 0d4338000000000000;
	{
	.reg .b32 %temp; 
	mov.b64 	{%r13, %temp}, %fd85;
	}
	mov.f64 	%fd86, 0dC338000000000000;
	add.rn.f64 	%fd87, %fd85, %fd86;
	fma.rn.f64 	%fd88, %fd87, 0dBFE62E42FEFA39EF, %fd4;
	fma.rn.f64 	%fd89, %fd87, 0dBC7ABC9E3B39803F, %fd88;
	fma.rn.f64 	%fd90, %fd89, 0d3E5ADE1569CE2BDF, 0d3E928AF3FCA213EA;
	fma.rn.f64 	%fd91, %fd90, %fd89, 0d3EC71DEE62401315;
	fma.rn.f64 	%fd92, %fd91, %fd89, 0d3EFA01997C89EB71;
	fma.rn.f64 	%fd93, %fd92, %fd89, 0d3F2A01A014761F65;
	fma.rn.f64 	%fd94, %fd93, %fd89, 0d3F56C16C1852B7AF;
	fma.rn.f64 	%fd95, %fd94, %fd89, 0d3F81111111122322;
	fma.rn.f64 	%fd96, %fd95, %fd89, 0d3FA55555555502A1;
	fma.rn.f64 	%fd97, %fd96, %fd89, 0d3FC5555555555511;
	fma.rn.f64 	%fd98, %fd97, %fd89, 0d3FE000000000000B;
	fma.rn.f64 	%fd99, %fd98, %fd89, 0d3FF0000000000000;
	fma.rn.f64 	%fd100, %fd99, %fd89, 0d3FF0000000000000;
	{
	.reg .b32 %temp; 
	mov.b64 	{%r14, %temp}, %fd100;
	}
	{
	.reg .b32 %temp; 
	mov.b64 	{%temp, %r15}, %fd100;
	}
	shl.b32 	%r33, %r13, 20;
	add.s32 	%r34, %r33, %r15;
	mov.b64 	%fd108, {%r14, %r34};
	{
	.reg .b32 %temp; 
	mov.b64 	{%temp, %r35}, %fd4;
	}
	mov.b32 	%f2, %r35;
	abs.f32 	%f1, %f2;
	setp.lt.f32 	%p4, %f1, 0f4086232B;
	@%p4 bra 	$L__BB5_7;
	setp.lt.f64 	%p5, %fd4, 0d0000000000000000;
	add.f64 	%fd101, %fd4, 0d7FF0000000000000;
	selp.f64 	%fd108, 0d0000000000000000, %fd101, %p5;
	setp.geu.f32 	%p6, %f1, 0f40874800;
	@%p6 bra 	$L__BB5_7;
	shr.u32 	%r36, %r13, 31;
	add.s32 	%r37, %r13, %r36;
	shr.s32 	%r38, %r37, 1;
	shl.b32 	%r39, %r38, 20;
	add.s32 	%r40, %r15, %r39;
	mov.b64 	%fd102, {%r14, %r40};
	sub.s32 	%r41, %r13, %r38;
	shl.b32 	%r42, %r41, 20;
	add.s32 	%r43, %r42, 1072693248;
	mov.b32 	%r44, 0;
	mov.b64 	%fd103, {%r44, %r43};
	mul.f64 	%fd108, %fd103, %fd102;
$L__BB5_7:
	abs.f64 	%fd104, %fd108;
	setp.eq.f64 	%p7, %fd104, 0d7FF0000000000000;
	fma.rn.f64 	%fd105, %fd108, %fd5, %fd108;
	selp.f64 	%fd106, %fd108, %fd105, %p7;
	st.param.f64 	[func_retval0], %fd106;
	ret;

}


// ===== COMPILED SASS (sm_100) =====

	.target	sm_100

	.elftype	@"ET_EXEC"


//--------------------- .note.nv.tkinfo           --------------------------
	.section	.note.nv.tkinfo,"",@"SHT_NOTE"
	.sectionflags	@"SHF_NOTE_NV_TKINFO"
	.tkinfo
        /*0018*/ 	.word	0x00000002
        /*0030*/ 	.string	""
        /*0030*/ 	.string	"ptxas"
        /*0030*/ 	.string	"Cuda compilation tools, release 13.0, V13.0.88"
        /*0030*/ 	.string	"Build cuda_13.0.r13.0/compiler.36424714_0"
        /*0030*/ 	.string	"-arch sm_100 -m 64 "



//--------------------- .note.nv.cuinfo           --------------------------
	.section	.note.nv.cuinfo,"",@"SHT_NOTE"
	.sectionflags	@"SHF_NOTE_NV_CUINFO"
        /*0018*/ 	.short	0x0002
        /*001a*/ 	.short	0x0064
        /*001c*/ 	.short	0x0082
	.zero		2


//--------------------- .nv.info                  --------------------------
	.section	.nv.info,"",@"SHT_CUDA_INFO"
	.align	4


	//----- nvinfo : EIATTR_REGCOUNT
	.align		4
        /*0000*/ 	.byte	0x04, 0x2f
        /*0002*/ 	.short	(.L_13 - .L_12)
	.align		4
.L_12:
        /*0004*/ 	.word	index@(_Z6summedPKfPfi)
        /*0008*/ 	.word	0x0000000e


	//----- nvinfo : EIATTR_FRAME_SIZE
	.align		4
.L_13:
        /*000c*/ 	.byte	0x04, 0x11
        /*000e*/ 	.short	(.L_15 - .L_14)
	.align		4
.L_14:
        /*0010*/ 	.word	index@(_Z6summedPKfPfi)
        /*0014*/ 	.word	0x00000000


	//----- nvinfo : EIATTR_REGCOUNT
	.align		4
.L_15:
        /*0018*/ 	.byte	0x04, 0x2f
        /*001a*/ 	.short	(.L_17 - .L_16)
	.align		4
.L_16:
        /*001c*/ 	.word	index@(_Z6seq_MCPKfPfi)
        /*0020*/ 	.word	0x0000000a


	//----- nvinfo : EIATTR_FRAME_SIZE
	.align		4
.L_17:
        /*0024*/ 	.byte	0x04, 0x11
        /*0026*/ 	.short	(.L_19 - .L_18)
	.align		4
.L_18:
        /*0028*/ 	.word	index@(_Z6seq_MCPKfPfi)
        /*002c*/ 	.word	0x00000000


	//----- nvinfo : EIATTR_REGCOUNT
	.align		4
.L_19:
        /*0030*/ 	.byte	0x04, 0x2f
        /*0032*/ 	.short	(.L_21 - .L_20)
	.align		4
.L_20:
        /*0034*/ 	.word	index@(_Z15generate_randomPfiffm)
        /*0038*/ 	.word	0x0000001f


	//----- nvinfo : EIATTR_FRAME_SIZE
	.align		4
.L_21:
        /*003c*/ 	.byte	0x04, 0x11
        /*003e*/ 	.short	(.L_23 - .L_22)
	.align		4
.L_22:
        /*0040*/ 	.word	index@(_Z15generate_randomPfiffm)
        /*0044*/ 	.word	0x00000030


	//----- nvinfo : EIATTR_REGCOUNT
	.align		4
.L_23:
        /*0048*/ 	.byte	0x04, 0x2f
        /*004a*/ 	.short	(.L_25 - .L_24)
	.align		4
.L_24:
        /*004c*/ 	.word	index@(_Z4funcPfS_S_S_S_i)
        /*0050*/ 	.word	0x00000022


	//----- nvinfo : EIATTR_FRAME_SIZE
	.align		4
.L_25:
        /*0054*/ 	.byte	0x04, 0x11
        /*0056*/ 	.short	(.L_27 - .L_26)
	.align		4
.L_26:
        /*0058*/ 	.word	index@($_Z4funcPfS_S_S_S_i$__internal_trig_reduction_slowpathd)
        /*005c*/ 	.word	0x00000048


	//----- nvinfo : EIATTR_FRAME_SIZE
	.align		4
.L_27:
        /*0060*/ 	.byte	0x04, 0x11
        /*0062*/ 	.short	(.L_29 - .L_28)
	.align		4
.L_28:
        /*0064*/ 	.word	index@($_Z4funcPfS_S_S_S_i$__internal_accurate_pow)
        /*0068*/ 	.word	0x00000048


	//----- nvinfo : EIATTR_FRAME_SIZE
	.align		4
.L_29:
        /*006c*/ 	.byte	0x04, 0x11
        /*006e*/ 	.short	(.L_31 - .L_30)
	.align		4
.L_30:
        /*0070*/ 	.word	index@($__internal_2_$__cuda_sm3x_div_rn_noftz_f32_slowpath)
        /*0074*/ 	.word	0x00000048


	//----- nvinfo : EIATTR_FRAME_SIZE
	.align		4
.L_31:
        /*0078*/ 	.byte	0x04, 0x11
        /*007a*/ 	.short	(.L_33 - .L_32)
	.align		4
.L_32:
        /*007c*/ 	.word	index@($__internal_1_$__cuda_sm20_sqrt_rn_f32_slowpath)
        /*0080*/ 	.word	0x00000048


	//----- nvinfo : EIATTR_FRAME_SIZE
	.align		4
.L_33:
        /*0084*/ 	.byte	0x04, 0x11
        /*0086*/ 	.short	(.L_35 - .L_34)
	.align		4
.L_34:
        /*0088*/ 	.word	index@($__internal_0_$__cuda_sm20_rcp_rn_f32_slowpath)
        /*008c*/ 	.word	0x00000048


	//----- nvinfo : EIATTR_FRAME_SIZE
	.align		4
.L_35:
        /*0090*/ 	.byte	0x04, 0x11
        /*0092*/ 	.short	(.L_37 - .L_36)
	.align		4
.L_36:
        /*0094*/ 	.word	index@(_Z4funcPfS_S_S_S_i)
        /*0098*/ 	.word	0x00000048


	//----- nvinfo : EIATTR_MIN_STACK_SIZE
	.align		4
.L_37:
        /*009c*/ 	.byte	0x04, 0x12
        /*009e*/ 	.short	(.L_39 - .L_38)
	.align		4
.L_38:
        /*00a0*/ 	.word	index@(_Z4funcPfS_S_S_S_i)
        /*00a4*/ 	.word	0x00000048


	//----- nvinfo : EIATTR_MIN_STACK_SIZE
	.align		4
.L_39:
        /*00a8*/ 	.byte	0x04, 0x12
        /*00aa*/ 	.short	(.L_41 - .L_40)
	.align		4
.L_40:
        /*00ac*/ 	.word	index@(_Z15generate_randomPfiffm)
        /*00b0*/ 	.word	0x00000030


	//----- nvinfo : EIATTR_MIN_STACK_SIZE
	.align		4
.L_41:
        /*00b4*/ 	.byte	0x04, 0x12
        /*00b6*/ 	.short	(.L_43 - .L_42)
	.align		4
.L_42:
        /*00b8*/ 	.word	index@(_Z6seq_MCPKfPfi)
        /*00bc*/ 	.word	0x00000000


	//----- nvinfo : EIATTR_MIN_STACK_SIZE
	.align		4
.L_43:
        /*00c0*/ 	.byte	0x04, 0x12
        /*00c2*/ 	.short	(.L_45 - .L_44)
	.align		4
.L_44:
        /*00c4*/ 	.word	index@(_Z6summedPKfPfi)
        /*00c8*/ 	.word	0x00000000
.L_45:


//--------------------- .nv.compat                --------------------------
	.section	.nv.compat,"",@"SHT_CUDA_COMPAT_INFO"
	.align	4
        /*0000*/ 	.byte	0x02, 0x09, 0x00, 0x00, 0x02, 0x02, 0x01, 0x00, 0x02, 0x05, 0x05, 0x00, 0x03, 0x07, 0x01, 0x01
        /*0010*/ 	.byte	0x02, 0x03, 0x00, 0x00, 0x02, 0x06, 0x01, 0x00, 0x04, 0x0b, 0x08, 0x00, 0x01, 0x00, 0x00, 0x00
        /*0020*/ 	.byte	0x00, 0x00, 0x00, 0x00


//--------------------- .nv.info._Z4funcPfS_S_S_S_i --------------------------
	.section	.nv.info._Z4funcPfS_S_S_S_i,"",@"SHT_CUDA_INFO"
	.sectionflags	@""
	.align	4


	//----- nvinfo : EIATTR_CUDA_API_VERSION
	.align		4
        /*0000*/ 	.byte	0x04, 0x37
        /*0002*/ 	.short	(.L_47 - .L_46)
.L_46:
        /*0004*/ 	.word	0x00000082


	//----- nvinfo : EIATTR_KPARAM_INFO
	.align		4
.L_47:
        /*0008*/ 	.byte	0x04, 0x17
        /*000a*/ 	.short	(.L_49 - .L_48)
.L_48:
        /*000c*/ 	.word	0x00000000
        /*0010*/ 	.short	0x0005
        /*0012*/ 	.short	0x0028
        /*0014*/ 	.byte	0x00, 0xf0, 0x11, 0x00


	//----- nvinfo : EIATTR_KPARAM_INFO
	.align		4
.L_49:
        /*0018*/ 	.byte	0x04, 0x17
        /*001a*/ 	.short	(.L_51 - .L_50)
.L_50:
        /*001c*/ 	.word	0x00000000
        /*0020*/ 	.short	0x0004
        /*0022*/ 	.short	0x0020
        /*0024*/ 	.byte	0x00, 0xf5, 0x21, 0x00


	//----- nvinfo : EIATTR_KPARAM_INFO
	.align		4
.L_51:
        /*0028*/ 	.byte	0x04, 0x17
        /*002a*/ 	.short	(.L_53 - .L_52)
.L_52:
        /*002c*/ 	.word	0x00000000
        /*0030*/ 	.short	0x0003
        /*0032*/ 	.short	0x0018
        /*0034*/ 	.byte	0x00, 0xf5, 0x21, 0x00


	//----- nvinfo : EIATTR_KPARAM_INFO
	.align		4
.L_53:
        /*0038*/ 	.byte	0x04, 0x17
        /*003a*/ 	.short	(.L_55 - .L_54)
.L_54:
        /*003c*/ 	.word	0x00000000
        /*0040*/ 	.short	0x0002
        /*0042*/ 	.short	0x0010
        /*0044*/ 	.byte	0x00, 0xf5, 0x21, 0x00


	//----- nvinfo : EIATTR_KPARAM_INFO
	.align		4
.L_55:
        /*0048*/ 	.byte	0x04, 0x17
        /*004a*/ 	.short	(.L_57 - .L_56)
.L_56:
        /*004c*/ 	.word	0x00000000
        /*0050*/ 	.short	0x0001
        /*0052*/ 	.short	0x0008
        /*0054*/ 	.byte	0x00, 0xf5, 0x21, 0x00


	//----- nvinfo : EIATTR_KPARAM_INFO
	.align		4
.L_57:
        /*0058*/ 	.byte	0x04, 0x17
        /*005a*/ 	.short	(.L_59 - .L_58)
.L_58:
        /*005c*/ 	.word	0x00000000
        /*0060*/ 	.short	0x0000
        /*0062*/ 	.short	0x0000
        /*0064*/ 	.byte	0x00, 0xf5, 0x21, 0x00


	//----- nvinfo : EIATTR_SPARSE_MMA_MASK
	.align		4
.L_59:
        /*0068*/ 	.byte	0x03, 0x50
        /*006a*/ 	.short	0x0000


	//----- nvinfo : EIATTR_MAXREG_COUNT
	.align		4
        /*006c*/ 	.byte	0x03, 0x1b
        /*006e*/ 	.short	0x00ff


	//----- nvinfo : EIATTR_MERCURY_ISA_VERSION
	.align		4
        /*0070*/ 	.byte	0x03, 0x5f
        /*0072*/ 	.short	0x0101


	//----- nvinfo : EIATTR_VRC_CTA_INIT_COUNT
	.align		4
        /*0074*/ 	.byte	0x02, 0x4a
	.zero		1
	.zero		1


	//----- nvinfo : EIATTR_EXIT_INSTR_OFFSETS
	.align		4
        /*0078*/ 	.byte	0x04, 0x1c
        /*007a*/ 	.short	(.L_61 - .L_60)


	//   ....[0]....
.L_60:
        /*007c*/ 	.word	0x00000080


	//   ....[1]....
        /*0080*/ 	.word	0x00002550


	//----- nvinfo : EIATTR_CRS_STACK_SIZE
	.align		4
.L_61:
        /*0084*/ 	.byte	0x04, 0x1e
        /*0086*/ 	.short	(.L_63 - .L_62)
.L_62:
        /*0088*/ 	.word	0x00000000


	//----- nvinfo : EIATTR_CBANK_PARAM_SIZE
	.align		4
.L_63:
        /*008c*/ 	.byte	0x03, 0x19
        /*008e*/ 	.short	0x002c


	//----- nvinfo : EIATTR_PARAM_CBANK
	.align		4
        /*0090*/ 	.byte	0x04, 0x0a
        /*0092*/ 	.short	(.L_65 - .L_64)
	.align		4
.L_64:
        /*0094*/ 	.word	index@(.nv.constant0._Z4funcPfS_S_S_S_i)
        /*0098*/ 	.short	0x0380
        /*009a*/ 	.short	0x002c


	//----- nvinfo : EIATTR_SW_WAR
	.align		4
.L_65:
        /*009c*/ 	.byte	0x04, 0x36
        /*009e*/ 	.short	(.L_67 - .L_66)
.L_66:
        /*00a0*/ 	.word	0x00000008
.L_67:


//--------------------- .nv.info._Z15generate_randomPfiffm --------------------------
	.section	.nv.info._Z15generate_randomPfiffm,"",@"SHT_CUDA_INFO"
	.sectionflags	@""
	.align	4


	//----- nvinfo : EIATTR_CUDA_API_VERSION
	.align		4
        /*0000*/ 	.byte	0x04, 0x37
        /*0002*/ 	.short	(.L_69 - .L_68)
.L_68:
        /*0004*/ 	.word	0x00000082


	//----- nvinfo : EIATTR_KPARAM_INFO
	.align		4
.L_69:
        /*0008*/ 	.byte	0x04, 0x17
        /*000a*/ 	.short	(.L_71 - .L_70)
.L_70:
        /*000c*/ 	.word	0x00000000
        /*0010*/ 	.short	0x0004
        /*0012*/ 	.short	0x0018
        /*0014*/ 	.byte	0x00, 0xf0, 0x21, 0x00


	//----- nvinfo : EIATTR_KPARAM_INFO
	.align		4
.L_71:
        /*0018*/ 	.byte	0x04, 0x17
        /*001a*/ 	.short	(.L_73 - .L_72)
.L_72:
        /*001c*/ 	.word	0x00000000
        /*0020*/ 	.short	0x0003
        /*0022*/ 	.short	0x0010
        /*0024*/ 	.byte	0x00, 0xf0, 0x11, 0x00


	//----- nvinfo : EIATTR_KPARAM_INFO
	.align		4
.L_73:
        /*0028*/ 	.byte	0x04, 0x17
        /*002a*/ 	.short	(.L_75 - .L_74)
.L_74:
        /*002c*/ 	.word	0x00000000
        /*0030*/ 	.short	0x0002
        /*0032*/ 	.short	0x000c
        /*0034*/ 	.byte	0x00, 0xf0, 0x11, 0x00


	//----- nvinfo : EIATTR_KPARAM_INFO
	.align		4
.L_75:
        /*0038*/ 	.byte	0x04, 0x17
        /*003a*/ 	.short	(.L_77 - .L_76)
.L_76:
        /*003c*/ 	.word	0x00000000
        /*0040*/ 	.short	0x0001
        /*0042*/ 	.short	0x0008
        /*0044*/ 	.byte	0x00, 0xf0, 0x11, 0x00


	//----- nvinfo : EIATTR_KPARAM_INFO
	.align		4
.L_77:
        /*0048*/ 	.byte	0x04, 0x17
        /*004a*/ 	.short	(.L_79 - .L_78)
.L_78:
        /*004c*/ 	.word	0x00000000
        /*0050*/ 	.short	0x0000
        /*0052*/ 	.short	0x0000
        /*0054*/ 	.byte	0x00, 0xf5, 0x21, 0x00


	//----- nvinfo : EIATTR_SPARSE_MMA_MASK
	.align		4
.L_79:
        /*0058*/ 	.byte	0x03, 0x50
        /*005a*/ 	.short	0x0000


	//----- nvinfo : EIATTR_MAXREG_COUNT
	.align		4
        /*005c*/ 	.byte	0x03, 0x1b
        /*005e*/ 	.short	0x00ff


	//----- nvinfo : EIATTR_MERCURY_ISA_VERSION
	.align		4
        /*0060*/ 	.byte	0x03, 0x5f
        /*0062*/ 	.short	0x0101


	//----- nvinfo : EIATTR_VRC_CTA_INIT_COUNT
	.align		4
        /*0064*/ 	.byte	0x02, 0x4a
	.zero		1
	.zero		1


	//----- nvinfo : EIATTR_EXIT_INSTR_OFFSETS
	.align		4
        /*0068*/ 	.byte	0x04, 0x1c
        /*006a*/ 	.short	(.L_81 - .L_80)


	//   ....[0]....
.L_80:
        /*006c*/ 	.word	0x00002700


	//   ....[1]....
        /*0070*/ 	.word	0x000028e0


	//   ....[2]....
        /*0074*/ 	.word	0x00002900


	//   ....[3]....
        /*0078*/ 	.word	0x00002a40


	//----- nvinfo : EIATTR_CRS_STACK_SIZE
	.align		4
.L_81:
        /*007c*/ 	.byte	0x04, 0x1e
        /*007e*/ 	.short	(.L_83 - .L_82)
.L_82:
        /*0080*/ 	.word	0x00000000


	//----- nvinfo : EIATTR_CBANK_PARAM_SIZE
	.align		4
.L_83:
        /*0084*/ 	.byte	0x03, 0x19
        /*0086*/ 	.short	0x0020


	//----- nvinfo : EIATTR_PARAM_CBANK
	.align		4
        /*0088*/ 	.byte	0x04, 0x0a
        /*008a*/ 	.short	(.L_85 - .L_84)
	.align		4
.L_84:
        /*008c*/ 	.word	index@(.nv.constant0._Z15generate_randomPfiffm)
        /*0090*/ 	.short	0x0380
        /*0092*/ 	.short	0x0020


	//----- nvinfo : EIATTR_SW_WAR
	.align		4
.L_85:
        /*0094*/ 	.byte	0x04, 0x36
        /*0096*/ 	.short	(.L_87 - .L_86)
.L_86:
        /*0098*/ 	.word	0x00000008
.L_87:


//--------------------- .nv.info._Z6seq_MCPKfPfi  --------------------------
	.section	.nv.info._Z6seq_MCPKfPfi,"",@"SHT_CUDA_INFO"
	.sectionflags	@""
	.align	4


	//----- nvinfo : EIATTR_CUDA_API_VERSION
	.align		4
        /*0000*/ 	.byte	0x04, 0x37
        /*0002*/ 	.short	(.L_89 - .L_88)
.L_88:
        /*0004*/ 	.word	0x00000082


	//----- nvinfo : EIATTR_KPARAM_INFO
	.align		4
.L_89:
        /*0008*/ 	.byte	0x04, 0x17
        /*000a*/ 	.short	(.L_91 - .L_90)
.L_90:
        /*000c*/ 	.word	0x00000000
        /*0010*/ 	.short	0x0002
        /*0012*/ 	.short	0x0010
        /*0014*/ 	.byte	0x00, 0xf0, 0x11, 0x00


	//----- nvinfo : EIATTR_KPARAM_INFO
	.align		4
.L_91:
        /*0018*/ 	.byte	0x04, 0x17
        /*001a*/ 	.short	(.L_93 - .L_92)
.L_92:
        /*001c*/ 	.word	0x00000000
        /*0020*/ 	.short	0x0001
        /*0022*/ 	.short	0x0008
        /*0024*/ 	.byte	0x00, 0xf5, 0x21, 0x00


	//----- nvinfo : EIATTR_KPARAM_INFO
	.align		4
.L_93:
        /*0028*/ 	.byte	0x04, 0x17
        /*002a*/ 	.short	(.L_95 - .L_94)
.L_94:
        /*002c*/ 	.word	0x00000000
        /*0030*/ 	.short	0x0000
        /*0032*/ 	.short	0x0000
        /*0034*/ 	.byte	0x00, 0xf5, 0x21, 0x00


	//----- nvinfo : EIATTR_SPARSE_MMA_MASK
	.align		4
.L_95:
        /*0038*/ 	.byte	0x03, 0x50
        /*003a*/ 	.short	0x0000


	//----- nvinfo : EIATTR_MAXREG_COUNT
	.align		4
        /*003c*/ 	.byte	0x03, 0x1b
        /*003e*/ 	.short	0x00ff


	//----- nvinfo : EIATTR_NUM_BARRIERS
	.align		4
        /*0040*/ 	.byte	0x02, 0x4c
        /*0042*/ 	.byte	0x01
	.zero		1


	//----- nvinfo : EIATTR_MERCURY_ISA_VERSION
	.align		4
        /*0044*/ 	.byte	0x03, 0x5f
        /*0046*/ 	.short	0x0101


	//----- nvinfo : EIATTR_VRC_CTA_INIT_COUNT
	.align		4
        /*0048*/ 	.byte	0x02, 0x4a
	.zero		1
	.zero		1


	//----- nvinfo : EIATTR_EXIT_INSTR_OFFSETS
	.align		4
        /*004c*/ 	.byte	0x04, 0x1c
        /*004e*/ 	.short	(.L_97 - .L_96)


	//   ....[0]....
.L_96:
        /*0050*/ 	.word	0x00000210


	//   ....[1]....
        /*0054*/ 	.word	0x00000290


	//----- nvinfo : EIATTR_CBANK_PARAM_SIZE
	.align		4
.L_97:
        /*0058*/ 	.byte	0x03, 0x19
        /*005a*/ 	.short	0x0014


	//----- nvinfo : EIATTR_PARAM_CBANK
	.align		4
        /*005c*/ 	.byte	0x04, 0x0a
        /*005e*/ 	.short	(.L_99 - .L_98)
	.align		4
.L_98:
        /*0060*/ 	.word	index@(.nv.constant0._Z6seq_MCPKfPfi)
        /*0064*/ 	.short	0x0380
        /*0066*/ 	.short	0x0014


	//----- nvinfo : EIATTR_SW_WAR
	.align		4
.L_99:
        /*0068*/ 	.byte	0x04, 0x36
        /*006a*/ 	.short	(.L_101 - .L_100)
.L_100:
        /*006c*/ 	.word	0x00000008
.L_101:


//--------------------- .nv.info._Z6summedPKfPfi  --------------------------
	.section	.nv.info._Z6summedPKfPfi,"",@"SHT_CUDA_INFO"
	.sectionflags	@""
	.align	4


	//----- nvinfo : EIATTR_CUDA_API_VERSION
	.align		4
        /*0000*/ 	.byte	0x04, 0x37
        /*0002*/ 	.short	(.L_103 - .L_102)
.L_102:
        /*0004*/ 	.word	0x00000082


	//----- nvinfo : EIATTR_KPARAM_INFO
	.align		4
.L_103:
        /*0008*/ 	.byte	0x04, 0x17
        /*000a*/ 	.short	(.L_105 - .L_104)
.L_104:
        /*000c*/ 	.word	0x00000000
        /*0010*/ 	.short	0x0002
        /*0012*/ 	.short	0x0010
        /*0014*/ 	.byte	0x00, 0xf0, 0x11, 0x00


	//----- nvinfo : EIATTR_KPARAM_INFO
	.align		4
.L_105:
        /*0018*/ 	.byte	0x04, 0x17
        /*001a*/ 	.short	(.L_107 - .L_106)
.L_106:
        /*001c*/ 	.word	0x00000000
        /*0020*/ 	.short	0x0001
        /*0022*/ 	.short	0x0008
        /*0024*/ 	.byte	0x00, 0xf5, 0x21, 0x00


	//----- nvinfo : EIATTR_KPARAM_INFO
	.align		4
.L_107:
        /*0028*/ 	.byte	0x04, 0x17
        /*002a*/ 	.short	(.L_109 - .L_108)
.L_108:
        /*002c*/ 	.word	0x00000000
        /*0030*/ 	.short	0x0000
        /*0032*/ 	.short	0x0000
        /*0034*/ 	.byte	0x00, 0xf5, 0x21, 0x00


	//----- nvinfo : EIATTR_SPARSE_MMA_MASK
	.align		4
.L_109:
        /*0038*/ 	.byte	0x03, 0x50
        /*003a*/ 	.short	0x0000


	//----- nvinfo : EIATTR_MAXREG_COUNT
	.align		4
        /*003c*/ 	.byte	0x03, 0x1b
        /*003e*/ 	.short	0x00ff


	//----- nvinfo : EIATTR_NUM_BARRIERS
	.align		4
        /*0040*/ 	.byte	0x02, 0x4c
        /*0042*/ 	.byte	0x01
	.zero		1


	//----- nvinfo : EIATTR_MERCURY_ISA_VERSION
	.align		4
        /*0044*/ 	.byte	0x03, 0x5f
        /*0046*/ 	.short	0x0101


	//----- nvinfo : EIATTR_VRC_CTA_INIT_COUNT
	.align		4
        /*0048*/ 	.byte	0x02, 0x4a
	.zero		1
	.zero		1


	//----- nvinfo : EIATTR_EXIT_INSTR_OFFSETS
	.align		4
        /*004c*/ 	.byte	0x04, 0x1c
        /*004e*/ 	.short	(.L_111 - .L_110)


	//   ....[0]....
.L_110:
        /*0050*/ 	.word	0x000000c0


	//   ....[1]....
        /*0054*/ 	.word	0x00000190


	//----- nvinfo : EIATTR_CRS_STACK_SIZE
	.align		4
.L_111:
        /*0058*/ 	.byte	0x04, 0x1e
        /*005a*/ 	.short	(.L_113 - .L_112)
.L_112:
        /*005c*/ 	.word	0x00000000


	//----- nvinfo : EIATTR_CBANK_PARAM_SIZE
	.align		4
.L_113:
        /*0060*/ 	.byte	0x03, 0x19
        /*0062*/ 	.short	0x0014


	//----- nvinfo : EIATTR_PARAM_CBANK
	.align		4
        /*0064*/ 	.byte	0x04, 0x0a
        /*0066*/ 	.short	(.L_115 - .L_114)
	.align		4
.L_114:
        /*0068*/ 	.word	index@(.nv.constant0._Z6summedPKfPfi)
        /*006c*/ 	.short	0x0380
        /*006e*/ 	.short	0x0014


	//----- nvinfo : EIATTR_SW_WAR
	.align		4
.L_115:
        /*0070*/ 	.byte	0x04, 0x36
        /*0072*/ 	.short	(.L_117 - .L_116)
.L_116:
        /*0074*/ 	.word	0x00000008
.L_117:


//--------------------- .nv.callgraph             --------------------------
	.section	.nv.callgraph,"",@"SHT_CUDA_CALLGRAPH"
	.align	4
	.sectionentsize	8
	.align		4
        /*0000*/ 	.word	0x00000000
	.align		4
        /*0004*/ 	.word	0xffffffff
	.align		4
        /*0008*/ 	.word	0x00000000
	.align		4
        /*000c*/ 	.word	0xfffffffe
	.align		4
        /*0010*/ 	.word	0x00000000
	.align		4
        /*0014*/ 	.word	0xfffffffd
	.align		4
        /*0018*/ 	.word	0x00000000
	.align		4
        /*001c*/ 	.word	0xfffffffc


//--------------------- .nv.constant4             --------------------------
	.section	.nv.constant4,"a",@progbits
	.align	8
	.align		8
.nv.constant4:
        /*0000*/ 	.dword	precalc_xorwow_matrix
	.align		8
        /*0008*/ 	.dword	precalc_xorwow_offset_matrix
	.align		8
        /*0010*/ 	.dword	mrg32k3aM1
	.align		8
        /*0018*/ 	.dword	mrg32k3aM2
	.align		8
        /*0020*/ 	.dword	mrg32k3aM1SubSeq
	.align		8
        /*0028*/ 	.dword	mrg32k3aM2SubSeq
	.align		8
        /*0030*/ 	.dword	mrg32k3aM1Seq
	.align		8
        /*0038*/ 	.dword	mrg32k3aM2Seq
	.align		8
        /*0040*/ 	.dword	__cudart_i2opi_f
	.align		8
        /*0048*/ 	.dword	__cudart_i2opi_d
	.align		8
        /*0050*/ 	.dword	__cudart_sin_cos_coeffs


//--------------------- .nv.constant3             --------------------------
	.section	.nv.constant3,"a",@progbits
	.align	8
.nv.constant3:
	.type		__cr_lgamma_table,@object
	.size		__cr_lgamma_table,(.L_8 - __cr_lgamma_table)
__cr_lgamma_table:
        /*0000*/ 	.byte	0x00, 0x00, 0x00, 0x00, 0x00, 0x00, 0x00, 0x00, 0x00, 0x00, 0x00, 0x00, 0x00, 0x00, 0x00, 0x00
        /*0010*/ 	.byte	0xef, 0x39, 0xfa, 0xfe, 0x42, 0x2e, 0xe6, 0x3f, 0x02, 0x20, 0x2a, 0xfa, 0x0b, 0xab, 0xfc, 0x3f
        /*0020*/ 	.byte	0xf9, 0x2c, 0x92, 0x7c, 0xa7, 0x6c, 0x09, 0x40, 0xc9, 0x79, 0x44, 0x3c, 0x64, 0x26, 0x13, 0x40
        /*0030*/ 	.byte	0xca, 0x01, 0xcf, 0x3a, 0x27, 0x51, 0x1a, 0x40, 0x30, 0xcc, 0x2d, 0xf3, 0xe1, 0x0c, 0x21, 0x40
        /*0040*/ 	.byte	0x0d, 0xb7, 0xfc, 0x82, 0x8e, 0x35, 0x25, 0x40
.L_8:


//--------------------- .text._Z4funcPfS_S_S_S_i  --------------------------
	.section	.text._Z4funcPfS_S_S_S_i,"ax",@progbits
	.align	128
        .global         _Z4funcPfS_S_S_S_i
        .type           _Z4funcPfS_S_S_S_i,@function
        .size           _Z4funcPfS_S_S_S_i,(.L_x_96 - _Z4funcPfS_S_S_S_i)
        .other          _Z4funcPfS_S_S_S_i,@"STO_CUDA_ENTRY STV_DEFAULT"
_Z4funcPfS_S_S_S_i:
.text._Z4funcPfS_S_S_S_i:
[----:B------:R-:W0:Y:S01]  /*0000*/  LDC R1, c[0x0][0x37c] ;  /* 0x0000df00ff017b82 */ /* 0x000e220000000800 */
[----:B------:R-:W1:Y:S07]  /*0010*/  S2R R3, SR_TID.X ;  /* 0x0000000000037919 */ /* 0x000e6e0000002100 */
[----:B------:R-:W1:Y:S01]  /*0020*/  S2UR UR4, SR_CTAID.X ;  /* 0x00000000000479c3 */ /* 0x000e620000002500 */
[----:B------:R-:W2:Y:S01]  /*0030*/  LDCU UR5, c[0x0][0x3a8] ;  /* 0x00007500ff0577ac */ /* 0x000ea20008000800 */
[----:B0-----:R-:W-:-:S06]  /*0040*/  VIADD R1, R1, 0xffffffb8 ;  /* 0xffffffb801017836 */ /* 0x001fcc0000000000 */
[----:B------:R-:W1:Y:S02]  /*0050*/  LDC R2, c[0x0][0x360] ;  /* 0x0000d800ff027b82 */ /* 0x000e640000000800 */
[----:B-1----:R-:W-:-:S05]  /*0060*/  IMAD R2, R2, UR4, R3 ;  /* 0x0000000402027c24 */ /* 0x002fca000f8e0203 */
[----:B--2---:R-:W-:-:S13]  /*0070*/  ISETP.GE.AND P0, PT, R2, UR5, PT ;  /* 0x0000000502007c0c */ /* 0x004fda000bf06270 */
[----:B------:R-:W-:Y:S05]  /*0080*/  @P0 EXIT ;  /* 0x000000000000094d */ /* 0x000fea0003800000 */
[----:B------:R-:W0:Y:S02]  /*0090*/  LDCU.64 UR6, c[0x0][0x358] ;  /* 0x00006b00ff0677ac */ /* 0x000e240008000a00 */
.L_x_47:
[----:B01----:R-:W1:Y:S08]  /*00a0*/  LDC.64 R8, c[0x0][0x388] ;  /* 0x0000e200ff087b82 */ /* 0x003e700000000a00 */
[----:B------:R-:W2:Y:S01]  /*00b0*/  LDC.64 R10, c[0x0][0x380] ;  /* 0x0000e000ff0a7b82 */ /* 0x000ea20000000a00 */
[----:B-1----:R-:W-:-:S05]  /*00c0*/  IMAD.WIDE R8, R2, 0x4, R8 ;  /* 0x0000000402087825 */ /* 0x002fca00078e0208 */
[----:B0-----:R-:W3:Y:S04]  /*00d0*/  LDG.E R0, desc[UR6][R8.64] ;  /* 0x0000000608007981 */ /* 0x001ee8000c1e1900 */
[----:B--2---:R-:W3:Y:S01]  /*00e0*/  LDG.E R11, desc[UR6][R10.64] ;  /* 0x000000060a0b7981 */ /* 0x004ee2000c1e1900 */
[----:B------:R-:W-:Y:S01]  /*00f0*/  BSSY.RECONVERGENT B0, `(.L_x_0) ;  /* 0x0000007000007945 */ /* 0x000fe20003800200 */
[----:B------:R-:W-:Y:S01]  /*0100*/  MOV R26, 0x160 ;  /* 0x00000160001a7802 */ /* 0x000fe20000000f00 */
[----:B---3--:R-:W-:-:S04]  /*0110*/  FADD R4, R0, -R11 ;  /* 0x8000000b00047221 */ /* 0x008fc80000000000 */
[----:B------:R-:W0:Y:S02]  /*0120*/  F2F.F64.F32 R24, R4 ;  /* 0x0000000400187310 */ /* 0x000e240000201800 */
[----:B0-----:R-:W-:-:S10]  /*0130*/  DADD R6, -RZ, |R24| ;  /* 0x00000000ff067229 */ /* 0x001fd40000000518 */
[----:B------:R-:W-:-:S07]  /*0140*/  IMAD.MOV.U32 R27, RZ, RZ, R7 ;  /* 0x000000ffff1b7224 */ /* 0x000fce00078e0007 */
[----:B------:R-:W-:Y:S05]  /*0150*/  CALL.REL.NOINC `($_Z4funcPfS_S_S_S_i$__internal_accurate_pow) ;  /* 0x0000002c00c87944 */ /* 0x000fea0003c00000 */
[----:B------:R-:W-:Y:S05]  /*0160*/  BSYNC.RECONVERGENT B0 ;  /* 0x0000000000007941 */ /* 0x000fea0003800200 */
.L_x_0:
[----:B------:R-:W0:Y:S08]  /*0170*/  LDC.64 R12, c[0x0][0x390] ;  /* 0x0000e400ff0c7b82 */ /* 0x000e300000000a00 */
[----:B------:R-:W1:Y:S01]  /*0180*/  LDC.64 R14, c[0x0][0x380] ;  /* 0x0000e000ff0e7b82 */ /* 0x000e620000000a00 */
[----:B0-----:R-:W-:-:S05]  /*0190*/  IMAD.WIDE R12, R2, 0x4, R12 ;  /* 0x00000004020c7825 */ /* 0x001fca00078e020c */
[----:B------:R-:W2:Y:S04]  /*01a0*/  LDG.E R3, desc[UR6][R12.64] ;  /* 0x000000060c037981 */ /* 0x000ea8000c1e1900 */
[----:B-1----:R-:W2:Y:S01]  /*01b0*/  LDG.E R14, desc[UR6][R14.64+0x4] ;  /* 0x000004060e0e7981 */ /* 0x002ea2000c1e1900 */
[----:B------:R-:W-:-:S10]  /*01c0*/  DADD R8, R24, 2 ;  /* 0x4000000018087429 */ /* 0x000fd40000000000 */
[----:B------:R-:W-:-:S04]  /*01d0*/  LOP3.LUT R8, R9, 0x7ff00000, RZ, 0xc0, !PT ;  /* 0x7ff0000009087812 */ /* 0x000fc800078ec0ff */
[----:B------:R-:W-:Y:S01]  /*01e0*/  ISETP.NE.AND P2, PT, R8, 0x7ff00000, PT ;  /* 0x7ff000000800780c */ /* 0x000fe20003f45270 */
[----:B------:R-:W-:Y:S01]  /*01f0*/  BSSY.RECONVERGENT B0, `(.L_x_1) ;  /* 0x000000f000007945 */ /* 0x000fe20003800200 */
[C---:B------:R-:W-:Y:S02]  /*0200*/  FSETP.NEU.AND P1, PT, R4.reuse, RZ, PT ;  /* 0x000000ff0400720b */ /* 0x040fe40003f2d000 */
[----:B------:R-:W-:Y:S02]  /*0210*/  FSETP.NEU.AND P0, PT, R4, 1, PT ;  /* 0x3f8000000400780b */ /* 0x000fe40003f0d000 */
[----:B------:R-:W-:Y:S02]  /*0220*/  FSEL R6, R6, RZ, P1 ;  /* 0x000000ff06067208 */ /* 0x000fe40000800000 */
[----:B------:R-:W-:Y:S01]  /*0230*/  FSEL R7, R10, RZ, P1 ;  /* 0x000000ff0a077208 */ /* 0x000fe20000800000 */
[----:B--2---:R-:W-:-:S04]  /*0240*/  FADD R5, R3, -R14 ;  /* 0x8000000e03057221 */ /* 0x004fc80000000000 */
[----:B------:R-:W0:Y:S02]  /*0250*/  F2F.F64.F32 R22, R5 ;  /* 0x0000000500167310 */ /* 0x000e240000201800 */
[----:B0-----:R-:W-:Y:S01]  /*0260*/  DADD R26, -RZ, |R22| ;  /* 0x00000000ff1a7229 */ /* 0x001fe20000000516 */
[----:B------:R-:W-:Y:S10]  /*0270*/  @P2 BRA `(.L_x_2) ;  /* 0x0000000000182947 */ /* 0x000ff40003800000 */
[----:B------:R-:W-:-:S13]  /*0280*/  FSETP.NAN.AND P1, PT, R4, R4, PT ;  /* 0x000000040400720b */ /* 0x000fda0003f28000 */
[----:B------:R-:W-:Y:S01]  /*0290*/  @P1 DADD R6, R24, 2 ;  /* 0x4000000018061429 */ /* 0x000fe20000000000 */
[----:B------:R-:W-:Y:S10]  /*02a0*/  @P1 BRA `(.L_x_2) ;  /* 0x00000000000c1947 */ /* 0x000ff40003800000 */
[----:B------:R-:W-:-:S14]  /*02b0*/  DSETP.NEU.AND P1, PT, |R24|, +INF , PT ;  /* 0x7ff000001800742a */ /* 0x000fdc0003f2d200 */
[----:B------:R-:W-:Y:S02]  /*02c0*/  @!P1 IMAD.MOV.U32 R6, RZ, RZ, 0x0 ;  /* 0x00000000ff069424 */ /* 0x000fe400078e00ff */
[----:B------:R-:W-:-:S07]  /*02d0*/  @!P1 IMAD.MOV.U32 R7, RZ, RZ, 0x7ff00000 ;  /* 0x7ff00000ff079424 */ /* 0x000fce00078e00ff */
.L_x_2:
[----:B------:R-:W-:Y:S05]  /*02e0*/  BSYNC.RECONVERGENT B0 ;  /* 0x0000000000007941 */ /* 0x000fea0003800200 */
.L_x_1:
[----:B------:R-:W-:Y:S01]  /*02f0*/  FSEL R30, R6, RZ, P0 ;  /* 0x000000ff061e7208 */ /* 0x000fe20000000000 */
[----:B------:R-:W-:Y:S01]  /*0300*/  BSSY.RECONVERGENT B0, `(.L_x_3) ;  /* 0x0000005000007945 */ /* 0x000fe20003800200 */
[----:B------:R-:W-:Y:S01]  /*0310*/  IMAD.MOV.U32 R6, RZ, RZ, R26 ;  /* 0x000000ffff067224 */ /* 0x000fe200078e001a */
[----:B------:R-:W-:Y:S02]  /*0320*/  FSEL R31, R7, 1.875, P0 ;  /* 0x3ff00000071f7808 */ /* 0x000fe40000000000 */
[----:B------:R-:W-:-:S07]  /*0330*/  MOV R26, 0x350 ;  /* 0x00000350001a7802 */ /* 0x000fce0000000f00 */
[----:B------:R-:W-:Y:S05]  /*0340*/  CALL.REL.NOINC `($_Z4funcPfS_S_S_S_i$__internal_accurate_pow) ;  /* 0x0000002c004c7944 */ /* 0x000fea0003c00000 */
[----:B------:R-:W-:Y:S05]  /*0350*/  BSYNC.RECONVERGENT B0 ;  /* 0x0000000000007941 */ /* 0x000fea0003800200 */
.L_x_3:
        /* <DEDUP_REMOVED lines=14> */
[----:B------:R0:W1:Y:S01]  /*0440*/  F2F.F64.F32 R24, R28 ;  /* 0x0000001c00187310 */ /* 0x0000620000201800 */
[----:B------:R-:W-:Y:S05]  /*0450*/  @P2 BRA `(.L_x_5) ;  /* 0x0000000000182947 */ /* 0x000fea0003800000 */
[----:B------:R-:W-:-:S13]  /*0460*/  FSETP.NAN.AND P1, PT, R5, R5, PT ;  /* 0x000000050500720b */ /* 0x000fda0003f28000 */
[----:B------:R-:W-:Y:S01]  /*0470*/  @P1 DADD R6, R22, 2 ;  /* 0x4000000016061429 */ /* 0x000fe20000000000 */
[----:B------:R-:W-:Y:S10]  /*0480*/  @P1 BRA `(.L_x_5) ;  /* 0x00000000000c1947 */ /* 0x000ff40003800000 */
[----:B------:R-:W-:-:S14]  /*0490*/  DSETP.NEU.AND P1, PT, |R22|, +INF , PT ;  /* 0x7ff000001600742a */ /* 0x000fdc0003f2d200 */
[----:B------:R-:W-:Y:S02]  /*04a0*/  @!P1 IMAD.MOV.U32 R6, RZ, RZ, 0x0 ;  /* 0x00000000ff069424 */ /* 0x000fe400078e00ff */
[----:B------:R-:W-:-:S07]  /*04b0*/  @!P1 IMAD.MOV.U32 R7, RZ, RZ, 0x7ff00000 ;  /* 0x7ff00000ff079424 */ /* 0x000fce00078e00ff */
.L_x_5:
[----:B------:R-:W-:Y:S05]  /*04c0*/  BSYNC.RECONVERGENT B0 ;  /* 0x0000000000007941 */ /* 0x000fea0003800200 */
.L_x_4:
[----:B-1----:R-:W-:Y:S01]  /*04d0*/  DADD R26, -RZ, |R24| ;  /* 0x00000000ff1a7229 */ /* 0x002fe20000000518 */
[----:B------:R-:W-:Y:S01]  /*04e0*/  FSEL R6, R6, RZ, P0 ;  /* 0x000000ff06067208 */ /* 0x000fe20000000000 */
[----:B------:R-:W-:Y:S01]  /*04f0*/  BSSY.RECONVERGENT B0, `(.L_x_6) ;  /* 0x0000006000007945 */ /* 0x000fe20003800200 */
[----:B------:R-:W-:-:S06]  /*0500*/  FSEL R7, R7, 1.875, P0 ;  /* 0x3ff0000007077808 */ /* 0x000fcc0000000000 */
[----:B------:R-:W-:Y:S01]  /*0510*/  DADD R30, R30, R6 ;  /* 0x000000001e1e7229 */ /* 0x000fe20000000006 */
[----:B------:R-:W-:Y:S01]  /*0520*/  IMAD.MOV.U32 R6, RZ, RZ, R26 ;  /* 0x000000ffff067224 */ /* 0x000fe200078e001a */
[----:B------:R-:W-:-:S09]  /*0530*/  MOV R26, 0x550 ;  /* 0x00000550001a7802 */ /* 0x000fd20000000f00 */
[----:B0-----:R-:W-:Y:S05]  /*0540*/  CALL.REL.NOINC `($_Z4funcPfS_S_S_S_i$__internal_accurate_pow) ;  /* 0x0000002800cc7944 */ /* 0x001fea0003c00000 */
[----:B------:R-:W-:Y:S05]  /*0550*/  BSYNC.RECONVERGENT B0 ;  /* 0x0000000000007941 */ /* 0x000fea0003800200 */
.L_x_6:
[----:B------:R-:W-:Y:S01]  /*0560*/  DADD R8, R24, 2 ;  /* 0x4000000018087429 */ /* 0x000fe20000000000 */
[C---:B------:R-:W-:Y:S01]  /*0570*/  FSETP.NEU.AND P1, PT, R28.reuse, RZ, PT ;  /* 0x000000ff1c00720b */ /* 0x040fe20003f2d000 */
[----:B------:R-:W-:Y:S01]  /*0580*/  BSSY.RECONVERGENT B0, `(.L_x_7) ;  /* 0x000000d000007945 */ /* 0x000fe20003800200 */
[----:B------:R-:W-:Y:S02]  /*0590*/  FSETP.NEU.AND P0, PT, R28, 1, PT ;  /* 0x3f8000001c00780b */ /* 0x000fe40003f0d000 */
[----:B------:R-:W-:Y:S02]  /*05a0*/  FSEL R6, R6, RZ, P1 ;  /* 0x000000ff06067208 */ /* 0x000fe40000800000 */
[----:B------:R-:W-:-:S03]  /*05b0*/  FSEL R7, R10, RZ, P1 ;  /* 0x000000ff0a077208 */ /* 0x000fc60000800000 */
[----:B------:R-:W-:-:S04]  /*05c0*/  LOP3.LUT R8, R9, 0x7ff00000, RZ, 0xc0, !PT ;  /* 0x7ff0000009087812 */ /* 0x000fc800078ec0ff */
[----:B------:R-:W-:-:S13]  /*05d0*/  ISETP.NE.AND P2, PT, R8, 0x7ff00000, PT ;  /* 0x7ff000000800780c */ /* 0x000fda0003f45270 */
[----:B------:R-:W-:Y:S05]  /*05e0*/  @P2 BRA `(.L_x_8) ;  /* 0x0000000000182947 */ /* 0x000fea0003800000 */
[----:B------:R-:W-:-:S13]  /*05f0*/  FSETP.NAN.AND P1, PT, R28, R28, PT ;  /* 0x0000001c1c00720b */ /* 0x000fda0003f28000 */
[----:B------:R-:W-:Y:S01]  /*0600*/  @P1 DADD R6, R24, 2 ;  /* 0x4000000018061429 */ /* 0x000fe20000000000 */
[----:B------:R-:W-:Y:S10]  /*0610*/  @P1 BRA `(.L_x_8) ;  /* 0x00000000000c1947 */ /* 0x000ff40003800000 */
[----:B------:R-:W-:-:S14]  /*0620*/  DSETP.NEU.AND P1, PT, |R24|, +INF , PT ;  /* 0x7ff000001800742a */ /* 0x000fdc0003f2d200 */
[----:B------:R-:W-:Y:S02]  /*0630*/  @!P1 IMAD.MOV.U32 R6, RZ, RZ, 0x0 ;  /* 0x00000000ff069424 */ /* 0x000fe400078e00ff */
[----:B------:R-:W-:-:S07]  /*0640*/  @!P1 IMAD.MOV.U32 R7, RZ, RZ, 0x7ff00000 ;  /* 0x7ff00000ff079424 */ /* 0x000fce00078e00ff */
.L_x_8:
[----:B------:R-:W-:Y:S05]  /*0650*/  BSYNC.RECONVERGENT B0 ;  /* 0x0000000000007941 */ /* 0x000fea0003800200 */
.L_x_7:
[----:B------:R-:W-:Y:S01]  /*0660*/  FSEL R6, R6, RZ, P0 ;  /* 0x000000ff06067208 */ /* 0x000fe20000000000 */
[----:B------:R-:W-:Y:S01]  /*0670*/  BSSY.RECONVERGENT B0, `(.L_x_9) ;  /* 0x000000f000007945 */ /* 0x000fe20003800200 */
[----:B------:R-:W-:-:S06]  /*0680*/  FSEL R7, R7, 1.875, P0 ;  /* 0x3ff0000007077808 */ /* 0x000fcc0000000000 */
[----:B------:R-:W-:-:S06]  /*0690*/  DADD R30, R30, R6 ;  /* 0x000000001e1e7229 */ /* 0x000fcc0000000006 */
[----:B------:R-:W0:Y:S02]  /*06a0*/  F2F.F32.F64 R6, R30 ;  /* 0x0000001e00067310 */ /* 0x000e240000301000 */
[----:B0-----:R-:W-:-:S06]  /*06b0*/  VIADD R5, R6, 0xf3000000 ;  /* 0xf300000006057836 */ /* 0x001fcc0000000000 */
[----:B------:R0:W1:Y:S01]  /*06c0*/  MUFU.RSQ R7, R6 ;  /* 0x0000000600077308 */ /* 0x0000620000001400 */
[----:B------:R-:W-:-:S13]  /*06d0*/  ISETP.GT.U32.AND P0, PT, R5, 0x727fffff, PT ;  /* 0x727fffff0500780c */ /* 0x000fda0003f04070 */
[----:B0-----:R-:W-:Y:S05]  /*06e0*/  @!P0 BRA `(.L_x_10) ;  /* 0x00000000000c8947 */ /* 0x001fea0003800000 */
[----:B------:R-:W-:-:S07]  /*06f0*/  MOV R11, 0x710 ;  /* 0x00000710000b7802 */ /* 0x000fce0000000f00 */
[----:B-1----:R-:W-:Y:S05]  /*0700*/  CALL.REL.NOINC `($__internal_1_$__cuda_sm20_sqrt_rn_f32_slowpath) ;  /* 0x0000002000687944 */ /* 0x002fea0003c00000 */
[----:B------:R-:W-:Y:S05]  /*0710*/  BRA `(.L_x_11) ;  /* 0x0000000000107947 */ /* 0x000fea0003800000 */
.L_x_10:
[----:B-1----:R-:W-:Y:S01]  /*0720*/  FMUL.FTZ R5, R6, R7 ;  /* 0x0000000706057220 */ /* 0x002fe20000410000 */
[----:B------:R-:W-:-:S03]  /*0730*/  FMUL.FTZ R7, R7, 0.5 ;  /* 0x3f00000007077820 */ /* 0x000fc60000410000 */
[----:B------:R-:W-:-:S04]  /*0740*/  FFMA R6, -R5, R5, R6 ;  /* 0x0000000505067223 */ /* 0x000fc80000000106 */
[----:B------:R-:W-:-:S07]  /*0750*/  FFMA R5, R6, R7, R5 ;  /* 0x0000000706057223 */ /* 0x000fce0000000005 */
.L_x_11:
[----:B------:R-:W-:Y:S05]  /*0760*/  BSYNC.RECONVERGENT B0 ;  /* 0x0000000000007941 */ /* 0x000fea0003800200 */
.L_x_9:
[----:B------:R-:W-:Y:S01]  /*0770*/  FSETP.NEU.AND P0, PT, R5, RZ, PT ;  /* 0x000000ff0500720b */ /* 0x000fe20003f0d000 */
[----:B------:R-:W-:-:S12]  /*0780*/  BSSY.RECONVERGENT B0, `(.L_x_12) ;  /* 0x00001d6000007945 */ /* 0x000fd80003800200 */
[----:B------:R-:W-:Y:S05]  /*0790*/  @P0 BRA `(.L_x_13) ;  /* 0x0000000c00900947 */ /* 0x000fea0003800000 */
[----:B------:R-:W-:Y:S01]  /*07a0*/  IMAD.MOV.U32 R6, RZ, RZ, 0x41200000 ;  /* 0x41200000ff067424 */ /* 0x000fe200078e00ff */
[----:B------:R-:W0:Y:S01]  /*07b0*/  FCHK P0, R0, 0.10000000149011611938 ;  /* 0x3dcccccd00007902 */ /* 0x000e220000000000 */
[----:B------:R-:W-:Y:S01]  /*07c0*/  IMAD.MOV.U32 R5, RZ, RZ, 0x3dcccccd ;  /* 0x3dcccccdff057424 */ /* 0x000fe200078e00ff */
[----:B------:R-:W-:Y:S03]  /*07d0*/  BSSY.RECONVERGENT B1, `(.L_x_14) ;  /* 0x000000b000017945 */ /* 0x000fe60003800200 */
[----:B------:R-:W-:-:S04]  /*07e0*/  FFMA R5, R6, -R5, 1 ;  /* 0x3f80000006057423 */ /* 0x000fc80000000805 */
[----:B------:R-:W-:-:S04]  /*07f0*/  FFMA R5, R5, R6, 10 ;  /* 0x4120000005057423 */ /* 0x000fc80000000006 */
[----:B------:R-:W-:-:S04]  /*0800*/  FFMA R6, R0, R5, RZ ;  /* 0x0000000500067223 */ /* 0x000fc800000000ff */
[----:B------:R-:W-:-:S04]  /*0810*/  FFMA R7, R6, -0.10000000149011611938, R0 ;  /* 0xbdcccccd06077823 */ /* 0x000fc80000000000 */
[----:B------:R-:W-:Y:S01]  /*0820*/  FFMA R5, R5, R7, R6 ;  /* 0x0000000705057223 */ /* 0x000fe20000000006 */
[----:B0-----:R-:W-:Y:S06]  /*0830*/  @!P0 BRA `(.L_x_15) ;  /* 0x0000000000108947 */ /* 0x001fec0003800000 */
[----:B------:R-:W-:Y:S01]  /*0840*/  IMAD.MOV.U32 R7, RZ, RZ, 0x3dcccccd ;  /* 0x3dcccccdff077424 */ /* 0x000fe200078e00ff */
[----:B------:R-:W-:-:S07]  /*0850*/  MOV R6, 0x870 ;  /* 0x0000087000067802 */ /* 0x000fce0000000f00 */
[----:B------:R-:W-:Y:S05]  /*0860*/  CALL.REL.NOINC `($__internal_2_$__cuda_sm3x_div_rn_noftz_f32_slowpath) ;  /* 0x00000020006c7944 */ /* 0x000fea0003c00000 */
[----:B------:R-:W-:-:S07]  /*0870*/  IMAD.MOV.U32 R5, RZ, RZ, R0 ;  /* 0x000000ffff057224 */ /* 0x000fce00078e0000 */
.L_x_15:
[----:B------:R-:W-:Y:S05]  /*0880*/  BSYNC.RECONVERGENT B1 ;  /* 0x0000000000017941 */ /* 0x000fea0003800200 */
.L_x_14:
[----:B------:R-:W0:Y:S01]  /*0890*/  F2F.F64.F32 R22, R5 ;  /* 0x0000000500167310 */ /* 0x000e220000201800 */
[----:B------:R-:W-:Y:S01]  /*08a0*/  BSSY.RECONVERGENT B1, `(.L_x_16) ;  /* 0x0000005000017945 */ /* 0x000fe20003800200 */
[----:B------:R-:W-:Y:S01]  /*08b0*/  MOV R26, 0x8f0 ;  /* 0x000008f0001a7802 */ /* 0x000fe20000000f00 */
[----:B0-----:R-:W-:-:S10]  /*08c0*/  DADD R6, -RZ, |R22| ;  /* 0x00000000ff067229 */ /* 0x001fd40000000516 */
[----:B------:R-:W-:-:S07]  /*08d0*/  IMAD.MOV.U32 R27, RZ, RZ, R7 ;  /* 0x000000ffff1b7224 */ /* 0x000fce00078e0007 */
[----:B------:R-:W-:Y:S05]  /*08e0*/  CALL.REL.NOINC `($_Z4funcPfS_S_S_S_i$__internal_accurate_pow) ;  /* 0x0000002400e47944 */ /* 0x000fea0003c00000 */
[----:B------:R-:W-:Y:S05]  /*08f0*/  BSYNC.RECONVERGENT B1 ;  /* 0x0000000000017941 */ /* 0x000fea0003800200 */
.L_x_16:
[----:B------:R-:W-:Y:S01]  /*0900*/  DADD R8, R22, 2 ;  /* 0x4000000016087429 */ /* 0x000fe20000000000 */
[----:B------:R-:W-:Y:S01]  /*0910*/  FSETP.NEU.AND P0, PT, R5, RZ, PT ;  /* 0x000000ff0500720b */ /* 0x000fe20003f0d000 */
[----:B------:R-:W-:Y:S03]  /*0920*/  BSSY.RECONVERGENT B1, `(.L_x_17) ;  /* 0x000000c000017945 */ /* 0x000fe60003800200 */
        /* <DEDUP_REMOVED lines=11> */
.L_x_18:
[----:B------:R-:W-:Y:S05]  /*09e0*/  BSYNC.RECONVERGENT B1 ;  /* 0x0000000000017941 */ /* 0x000fea0003800200 */
.L_x_17:
[----:B------:R-:W0:Y:S01]  /*09f0*/  F2F.F32.F64 R6, R6 ;  /* 0x0000000600067310 */ /* 0x000e220000301000 */
[----:B------:R-:W-:Y:S01]  /*0a00*/  FSETP.NEU.AND P0, PT, R5, 1, PT ;  /* 0x3f8000000500780b */ /* 0x000fe20003f0d000 */
[----:B------:R-:W-:Y:S01]  /*0a10*/  IMAD.MOV.U32 R5, RZ, RZ, 0x3bbb989d ;  /* 0x3bbb989dff057424 */ /* 0x000fe200078e00ff */
[----:B------:R-:W-:Y:S01]  /*0a20*/  BSSY.RECONVERGENT B1, `(.L_x_19) ;  /* 0x000002b000017945 */ /* 0x000fe20003800200 */
[----:B------:R-:W-:-:S04]  /*0a30*/  IMAD.MOV.U32 R10, RZ, RZ, 0x437c0000 ;  /* 0x437c0000ff0a7424 */ /* 0x000fc800078e00ff */
[----:B------:R-:W1:Y:S01]  /*0a40*/  F2F.F64.F32 R8, R3 ;  /* 0x0000000300087310 */ /* 0x000e620000201800 */
[----:B0-----:R-:W-:-:S05]  /*0a50*/  FSEL R0, -R6, -1, P0 ;  /* 0xbf80000006007808 */ /* 0x001fca0000000100 */
[----:B------:R-:W-:Y:S01]  /*0a60*/  FFMA.SAT R5, R0, R5, 0.5 ;  /* 0x3f00000000057423 */ /* 0x000fe20000002005 */
[----:B-1----:R-:W-:-:S03]  /*0a70*/  DMUL R8, R8, 0.5 ;  /* 0x3fe0000008087828 */ /* 0x002fc60000000000 */
[----:B------:R-:W-:-:S04]  /*0a80*/  FFMA.RM R5, R5, R10, 12582913 ;  /* 0x4b40000105057423 */ /* 0x000fc8000000400a */
[----:B------:R-:W-:Y:S01]  /*0a90*/  FADD R11, R5, -12583039 ;  /* 0xcb40007f050b7421 */ /* 0x000fe20000000000 */
[----:B------:R-:W-:-:S03]  /*0aa0*/  DSETP.NEU.AND P0, PT, |R8|, +INF , PT ;  /* 0x7ff000000800742a */ /* 0x000fc60003f0d200 */
[----:B------:R-:W-:-:S04]  /*0ab0*/  FFMA R11, R0, 1.4426950216293334961, -R11 ;  /* 0x3fb8aa3b000b7823 */ /* 0x000fc8000000080b */
[----:B------:R-:W-:Y:S01]  /*0ac0*/  FFMA R11, R0, 1.925963033500011079e-08, R11 ;  /* 0x32a57060000b7823 */ /* 0x000fe2000000000b */
[----:B------:R-:W-:-:S05]  /*0ad0*/  IMAD.SHL.U32 R0, R5, 0x800000, RZ ;  /* 0x0080000005007824 */ /* 0x000fca00078e00ff */
[----:B------:R-:W0:Y:S01]  /*0ae0*/  MUFU.EX2 R11, R11 ;  /* 0x0000000b000b7308 */ /* 0x000e220000000800 */
[----:B------:R-:W-:Y:S01]  /*0af0*/  @!P0 DMUL R6, RZ, R8 ;  /* 0x00000008ff068228 */ /* 0x000fe20000000000 */
[----:B------:R-:W-:Y:S02]  /*0b00*/  @!P0 IMAD.MOV.U32 R5, RZ, RZ, 0x1 ;  /* 0x00000001ff058424 */ /* 0x000fe400078e00ff */
[----:B0-----:R-:W-:Y:S01]  /*0b10*/  FMUL R0, R0, R11 ;  /* 0x0000000b00007220 */ /* 0x001fe20000400000 */
[----:B------:R-:W-:Y:S07]  /*0b20*/  @!P0 BRA `(.L_x_20) ;  /* 0x0000000000688947 */ /* 0x000fee0003800000 */
[----:B------:R-:W-:Y:S01]  /*0b30*/  UMOV UR4, 0x6dc9c883 ;  /* 0x6dc9c88300047882 */ /* 0x000fe20000000000 */
[----:B------:R-:W-:Y:S01]  /*0b40*/  UMOV UR5, 0x3fe45f30 ;  /* 0x3fe45f3000057882 */ /* 0x000fe20000000000 */
[C---:B------:R-:W-:Y:S01]  /*0b50*/  DSETP.GE.AND P0, PT, |R8|.reuse, 2.14748364800000000000e+09, PT ;  /* 0x41e000000800742a */ /* 0x040fe20003f06200 */
[----:B------:R-:W-:Y:S01]  /*0b60*/  BSSY.RECONVERGENT B2, `(.L_x_21) ;  /* 0x0000015000027945 */ /* 0x000fe20003800200 */
[----:B------:R-:W-:Y:S01]  /*0b70*/  DMUL R10, R8, UR4 ;  /* 0x00000004080a7c28 */ /* 0x000fe20008000000 */
[----:B------:R-:W-:Y:S01]  /*0b80*/  UMOV UR4, 0x54442d18 ;  /* 0x54442d1800047882 */ /* 0x000fe20000000000 */
[----:B------:R-:W-:-:S04]  /*0b90*/  UMOV UR5, 0x3ff921fb ;  /* 0x3ff921fb00057882 */ /* 0x000fc80000000000 */
[----:B------:R-:W0:Y:S08]  /*0ba0*/  F2I.F64 R5, R10 ;  /* 0x0000000a00057311 */ /* 0x000e300000301100 */
[----:B0-----:R-:W0:Y:S02]  /*0bb0*/  I2F.F64 R6, R5 ;  /* 0x0000000500067312 */ /* 0x001e240000201c00 */
[----:B0-----:R-:W-:Y:S01]  /*0bc0*/  DFMA R12, R6, -UR4, R8 ;  /* 0x80000004060c7c2b */ /* 0x001fe20008000008 */
[----:B------:R-:W-:Y:S01]  /*0bd0*/  UMOV UR4, 0x33145c00 ;  /* 0x33145c0000047882 */ /* 0x000fe20000000000 */
[----:B------:R-:W-:-:S06]  /*0be0*/  UMOV UR5, 0x3c91a626 ;  /* 0x3c91a62600057882 */ /* 0x000fcc0000000000 */
[----:B------:R-:W-:Y:S01]  /*0bf0*/  DFMA R12, R6, -UR4, R12 ;  /* 0x80000004060c7c2b */ /* 0x000fe2000800000c */
[----:B------:R-:W-:Y:S01]  /*0c00*/  UMOV UR4, 0x252049c0 ;  /* 0x252049c000047882 */ /* 0x000fe20000000000 */
[----:B------:R-:W-:-:S06]  /*0c10*/  UMOV UR5, 0x397b839a ;  /* 0x397b839a00057882 */ /* 0x000fcc0000000000 */
[----:B------:R-:W-:Y:S01]  /*0c20*/  DFMA R6, R6, -UR4, R12 ;  /* 0x8000000406067c2b */ /* 0x000fe2000800000c */
[----:B------:R-:W-:Y:S10]  /*0c30*/  @!P0 BRA `(.L_x_22) ;  /* 0x00000000001c8947 */ /* 0x000ff40003800000 */
[----:B------:R-:W-:Y:S01]  /*0c40*/  IMAD.MOV.U32 R16, RZ, RZ, R8 ;  /* 0x000000ffff107224 */ /* 0x000fe200078e0008 */
[----:B------:R-:W-:Y:S01]  /*0c50*/  MOV R6, 0xc80 ;  /* 0x00000c8000067802 */ /* 0x000fe20000000f00 */
[----:B------:R-:W-:-:S07]  /*0c60*/  IMAD.MOV.U32 R7, RZ, RZ, R9 ;  /* 0x000000ffff077224 */ /* 0x000fce00078e0009 */
[----:B------:R-:W-:Y:S05]  /*0c70*/  CALL.REL.NOINC `($_Z4funcPfS_S_S_S_i$__internal_trig_reduction_slowpathd) ;  /* 0x0000002c00a47944 */ /* 0x000fea0003c00000 */
[----:B------:R-:W-:Y:S02]  /*0c80*/  IMAD.MOV.U32 R5, RZ, RZ, R9 ;  /* 0x000000ffff057224 */ /* 0x000fe400078e0009 */
[----:B------:R-:W-:Y:S02]  /*0c90*/  IMAD.MOV.U32 R6, RZ, RZ, R16 ;  /* 0x000000ffff067224 */ /* 0x000fe400078e0010 */
[----:B------:R-:W-:-:S07]  /*0ca0*/  IMAD.MOV.U32 R7, RZ, RZ, R17 ;  /* 0x000000ffff077224 */ /* 0x000fce00078e0011 */
.L_x_22:
[----:B------:R-:W-:Y:S05]  /*0cb0*/  BSYNC.RECONVERGENT B2 ;  /* 0x0000000000027941 */ /* 0x000fea0003800200 */
.L_x_21:
[----:B------:R-:W-:-:S07]  /*0cc0*/  VIADD R5, R5, 0x1 ;  /* 0x0000000105057836 */ /* 0x000fce0000000000 */
.L_x_20:
[----:B------:R-:W-:Y:S05]  /*0cd0*/  BSYNC.RECONVERGENT B1 ;  /* 0x0000000000017941 */ /* 0x000fea0003800200 */
.L_x_19:
[----:B------:R-:W0:Y:S01]  /*0ce0*/  LDCU.64 UR4, c[0x4][0x50] ;  /* 0x01000a00ff0477ac */ /* 0x000e220008000a00 */
[----:B------:R-:W-:-:S05]  /*0cf0*/  IMAD.SHL.U32 R8, R5, 0x40, RZ ;  /* 0x0000004005087824 */ /* 0x000fca00078e00ff */
[----:B------:R-:W-:-:S04]  /*0d00*/  LOP3.LUT R8, R8, 0x40, RZ, 0xc0, !PT ;  /* 0x0000004008087812 */ /* 0x000fc800078ec0ff */
[----:B0-----:R-:W-:-:S05]  /*0d10*/  IADD3 R24, P0, PT, R8, UR4, RZ ;  /* 0x0000000408187c10 */ /* 0x001fca000ff1e0ff */
[----:B------:R-:W-:-:S05]  /*0d20*/  IMAD.X R25, RZ, RZ, UR5, P0 ;  /* 0x00000005ff197e24 */ /* 0x000fca00080e06ff */
[----:B------:R-:W2:Y:S04]  /*0d30*/  LDG.E.128.CONSTANT R8, desc[UR6][R24.64] ;  /* 0x0000000618087981 */ /* 0x000ea8000c1e9d00 */
[----:B------:R-:W3:Y:S04]  /*0d40*/  LDG.E.128.CONSTANT R12, desc[UR6][R24.64+0x10] ;  /* 0x00001006180c7981 */ /* 0x000ee8000c1e9d00 */
[----:B------:R-:W4:Y:S01]  /*0d50*/  LDG.E.128.CONSTANT R16, desc[UR6][R24.64+0x20] ;  /* 0x0000200618107981 */ /* 0x000f22000c1e9d00 */
[----:B------:R-:W-:Y:S01]  /*0d60*/  LOP3.LUT R20, R5, 0x1, RZ, 0xc0, !PT ;  /* 0x0000000105147812 */ /* 0x000fe200078ec0ff */
[----:B------:R-:W-:Y:S01]  /*0d70*/  IMAD.MOV.U32 R22, RZ, RZ, 0x20fd8164 ;  /* 0x20fd8164ff167424 */ /* 0x000fe200078e00ff */
[----:B------:R-:W-:Y:S01]  /*0d80*/  BSSY.RECONVERGENT B1, `(.L_x_23) ;  /* 0x0000051000017945 */ /* 0x000fe20003800200 */
[----:B------:R-:W-:Y:S01]  /*0d90*/  IMAD.MOV.U32 R23, RZ, RZ, 0x3da8ff83 ;  /* 0x3da8ff83ff177424 */ /* 0x000fe200078e00ff */
[----:B------:R-:W-:Y:S01]  /*0da0*/  ISETP.NE.U32.AND P0, PT, R20, 0x1, PT ;  /* 0x000000011400780c */ /* 0x000fe20003f05070 */
[----:B------:R-:W-:-:S03]  /*0db0*/  DMUL R20, R6, R6 ;  /* 0x0000000606147228 */ /* 0x000fc60000000000 */
[----:B------:R-:W-:Y:S02]  /*0dc0*/  FSEL R22, R22, -8.06006814911005101289e+34, !P0 ;  /* 0xf9785eba16167808 */ /* 0x000fe40004000000 */
[----:B------:R-:W-:-:S06]  /*0dd0*/  FSEL R23, -R23, 0.11223486810922622681, !P0 ;  /* 0x3de5db6517177808 */ /* 0x000fcc0004000100 */
[----:B--2---:R-:W-:-:S08]  /*0de0*/  DFMA R8, R20, R22, R8 ;  /* 0x000000161408722b */ /* 0x004fd00000000008 */
[----:B------:R-:W-:-:S08]  /*0df0*/  DFMA R8, R20, R8, R10 ;  /* 0x000000081408722b */ /* 0x000fd0000000000a */
[----:B---3--:R-:W-:-:S08]  /*0e00*/  DFMA R8, R20, R8, R12 ;  /* 0x000000081408722b */ /* 0x008fd0000000000c */
[----:B------:R-:W-:-:S08]  /*0e10*/  DFMA R8, R20, R8, R14 ;  /* 0x000000081408722b */ /* 0x000fd0000000000e */
[----:B----4-:R-:W-:-:S08]  /*0e20*/  DFMA R8, R20, R8, R16 ;  /* 0x000000081408722b */ /* 0x010fd00000000010 */
[----:B------:R-:W-:-:S08]  /*0e30*/  DFMA R8, R20, R8, R18 ;  /* 0x000000081408722b */ /* 0x000fd00000000012 */
[----:B------:R-:W-:Y:S02]  /*0e40*/  DFMA R10, R8, R6, R6 ;  /* 0x00000006080a722b */ /* 0x000fe40000000006 */
[----:B------:R-:W-:Y:S01]  /*0e50*/  DFMA R8, R20, R8, 1 ;  /* 0x3ff000001408742b */ /* 0x000fe20000000008 */
[----:B------:R-:W-:-:S06]  /*0e60*/  FMUL R7, R4, 0.63661974668502807617 ;  /* 0x3f22f98304077820 */ /* 0x000fcc0000400000 */
[----:B------:R-:W0:Y:S03]  /*0e70*/  F2I.NTZ R7, R7 ;  /* 0x0000000700077305 */ /* 0x000e260000203100 */
[----:B------:R-:W-:Y:S02]  /*0e80*/  FSEL R12, R8, R10, !P0 ;  /* 0x0000000a080c7208 */ /* 0x000fe40004000000 */
[----:B------:R-:W-:Y:S02]  /*0e90*/  FSEL R13, R9, R11, !P0 ;  /* 0x0000000b090d7208 */ /* 0x000fe40004000000 */
[----:B------:R-:W-:Y:S01]  /*0ea0*/  LOP3.LUT P0, RZ, R5, 0x2, RZ, 0xc0, !PT ;  /* 0x0000000205ff7812 */ /* 0x000fe2000780c0ff */
[----:B------:R-:W1:Y:S03]  /*0eb0*/  F2F.F64.F32 R10, R0 ;  /* 0x00000000000a7310 */ /* 0x000e660000201800 */
[----:B------:R-:W-:Y:S01]  /*0ec0*/  DADD R8, RZ, -R12 ;  /* 0x00000000ff087229 */ /* 0x000fe2000000080c */
[----:B0-----:R-:W-:-:S05]  /*0ed0*/  I2FP.F32.S32 R5, R7 ;  /* 0x0000000700057245 */ /* 0x001fca0000201400 */
[----:B------:R-:W-:-:S04]  /*0ee0*/  FFMA R6, R5, -1.5707962512969970703, R4 ;  /* 0xbfc90fda05067823 */ /* 0x000fc80000000004 */
[----:B------:R-:W-:Y:S02]  /*0ef0*/  FSEL R8, R12, R8, !P0 ;  /* 0x000000080c087208 */ /* 0x000fe40004000000 */
[----:B------:R-:W-:Y:S01]  /*0f00*/  FSEL R9, R13, R9, !P0 ;  /* 0x000000090d097208 */ /* 0x000fe20004000000 */
[----:B------:R-:W-:Y:S01]  /*0f10*/  FFMA R6, R5, -7.5497894158615963534e-08, R6 ;  /* 0xb3a2216805067823 */ /* 0x000fe20000000006 */
[----:B------:R-:W-:-:S03]  /*0f20*/  FSETP.GE.AND P0, PT, |R4|, 105615, PT ;  /* 0x47ce47800400780b */ /* 0x000fc60003f06200 */
[----:B------:R-:W-:Y:S01]  /*0f30*/  FFMA R5, R5, -5.3903029534742383927e-15, R6 ;  /* 0xa7c234c505057823 */ /* 0x000fe20000000006 */
[----:B-1----:R-:W-:-:S09]  /*0f40*/  DMUL R10, R10, R8 ;  /* 0x000000080a0a7228 */ /* 0x002fd20000000000 */
[----:B------:R-:W-:Y:S05]  /*0f50*/  @!P0 BRA `(.L_x_24) ;  /* 0x0000000000cc8947 */ /* 0x000fea0003800000 */
[----:B------:R-:W-:-:S13]  /*0f60*/  FSETP.NEU.AND P0, PT, |R4|, +INF , PT ;  /* 0x7f8000000400780b */ /* 0x000fda0003f0d200 */
[----:B------:R-:W-:Y:S01]  /*0f70*/  @!P0 FMUL R5, RZ, R4 ;  /* 0x00000004ff058220 */ /* 0x000fe20000400000 */
[----:B------:R-:W-:Y:S01]  /*0f80*/  @!P0 IMAD.MOV.U32 R7, RZ, RZ, RZ ;  /* 0x000000ffff078224 */ /* 0x000fe200078e00ff */
[----:B------:R-:W-:Y:S06]  /*0f90*/  @!P0 BRA `(.L_x_24) ;  /* 0x0000000000bc8947 */ /* 0x000fec0003800000 */
[----:B------:R-:W0:Y:S01]  /*0fa0*/  LDC.64 R6, c[0x4][0x40] ;  /* 0x01001000ff067b82 */ /* 0x000e220000000a00 */
[----:B------:R-:W-:Y:S01]  /*0fb0*/  IMAD.SHL.U32 R5, R4, 0x100, RZ ;  /* 0x0000010004057824 */ /* 0x000fe200078e00ff */
[----:B------:R-:W-:Y:S01]  /*0fc0*/  UMOV UR4, URZ ;  /* 0x000000ff00047c82 */ /* 0x000fe20008000000 */
[----:B------:R-:W-:Y:S02]  /*0fd0*/  IMAD.MOV.U32 R8, RZ, RZ, RZ ;  /* 0x000000ffff087224 */ /* 0x000fe400078e00ff */
[----:B------:R-:W-:Y:S01]  /*0fe0*/  IMAD.MOV.U32 R0, RZ, RZ, RZ ;  /* 0x000000ffff007224 */ /* 0x000fe200078e00ff */
[----:B------:R-:W-:-:S07]  /*0ff0*/  LOP3.LUT R9, R5, 0x80000000, RZ, 0xfc, !PT ;  /* 0x8000000005097812 */ /* 0x000fce00078efcff */
.L_x_25:
[----:B0-----:R-:W-:-:S06]  /*1000*/  IMAD.WIDE.U32 R12, R0, 0x4, R6 ;  /* 0x00000004000c7825 */ /* 0x001fcc00078e0006 */
[----:B------:R-:W2:Y:S01]  /*1010*/  LDG.E.CONSTANT R12, desc[UR6][R12.64] ;  /* 0x000000060c0c7981 */ /* 0x000ea2000c1e9900 */
[C---:B-1----:R-:W-:Y:S02]  /*1020*/  IMAD R5, R0.reuse, 0x4, R1 ;  /* 0x0000000400057824 */ /* 0x042fe400078e0201 */
[----:B------:R-:W-:-:S05]  /*1030*/  VIADD R0, R0, 0x1 ;  /* 0x0000000100007836 */ /* 0x000fca0000000000 */
[----:B------:R-:W-:Y:S01]  /*1040*/  ISETP.NE.AND P0, PT, R0, 0x6, PT ;  /* 0x000000060000780c */ /* 0x000fe20003f05270 */
[----:B--2---:R-:W-:-:S03]  /*1050*/  IMAD.WIDE.U32 R14, R12, R9, RZ ;  /* 0x000000090c0e7225 */ /* 0x004fc600078e00ff */
[----:B------:R-:W-:-:S04]  /*1060*/  IADD3 R14, P1, PT, R14, R8, RZ ;  /* 0x000000080e0e7210 */ /* 0x000fc80007f3e0ff */
[----:B------:R-:W-:Y:S01]  /*1070*/  IADD3.X R8, PT, PT, R15, UR4, RZ, P1, !PT ;  /* 0x000000040f087c10 */ /* 0x000fe20008ffe4ff */
[----:B------:R1:W-:Y:S04]  /*1080*/  STL [R5], R14 ;  /* 0x0000000e05007387 */ /* 0x0003e80000100800 */
[----:B------:R-:W-:Y:S05]  /*1090*/  @P0 BRA `(.L_x_25) ;  /* 0xfffffffc00d80947 */ /* 0x000fea000383ffff */
[----:B------:R-:W-:Y:S01]  /*10a0*/  SHF.R.U32.HI R7, RZ, 0x17, R4 ;  /* 0x00000017ff077819 */ /* 0x000fe20000011604 */
[----:B------:R0:W-:Y:S03]  /*10b0*/  STL [R1+0x18], R8 ;  /* 0x0000180801007387 */ /* 0x0001e60000100800 */
[C---:B------:R-:W-:Y:S02]  /*10c0*/  LOP3.LUT R0, R7.reuse, 0xe0, RZ, 0xc0, !PT ;  /* 0x000000e007007812 */ /* 0x040fe400078ec0ff */
[----:B------:R-:W-:-:S03]  /*10d0*/  LOP3.LUT P0, RZ, R7, 0x1f, RZ, 0xc0, !PT ;  /* 0x0000001f07ff7812 */ /* 0x000fc6000780c0ff */
[----:B------:R-:W-:-:S05]  /*10e0*/  VIADD R0, R0, 0xffffff80 ;  /* 0xffffff8000007836 */ /* 0x000fca0000000000 */
[----:B------:R-:W-:-:S05]  /*10f0*/  SHF.R.U32.HI R0, RZ, 0x5, R0 ;  /* 0x00000005ff007819 */ /* 0x000fca0000011600 */
[----:B------:R-:W-:-:S05]  /*1100*/  IMAD R9, R0, -0x4, R1 ;  /* 0xfffffffc00097824 */ /* 0x000fca00078e0201 */
[----:B------:R-:W2:Y:S04]  /*1110*/  LDL R0, [R9+0x18] ;  /* 0x0000180009007983 */ /* 0x000ea80000100800 */
[----:B-1----:R-:W2:Y:S04]  /*1120*/  LDL R5, [R9+0x14] ;  /* 0x0000140009057983 */ /* 0x002ea80000100800 */
[----:B------:R-:W3:Y:S01]  /*1130*/  @P0 LDL R6, [R9+0x10] ;  /* 0x0000100009060983 */ /* 0x000ee20000100800 */
[----:B------:R-:W-:Y:S01]  /*1140*/  LOP3.LUT R7, R7, 0x1f, RZ, 0xc0, !PT ;  /* 0x0000001f07077812 */ /* 0x000fe200078ec0ff */
[----:B------:R-:W-:Y:S01]  /*1150*/  UMOV UR4, 0x54442d19 ;  /* 0x54442d1900047882 */ /* 0x000fe20000000000 */
[----:B------:R-:W-:-:S02]  /*1160*/  UMOV UR5, 0x3bf921fb ;  /* 0x3bf921fb00057882 */ /* 0x000fc40000000000 */
[-C--:B--2---:R-:W-:Y:S02]  /*1170*/  @P0 SHF.L.W.U32.HI R0, R5, R7.reuse, R0 ;  /* 0x0000000705000219 */ /* 0x084fe40000010e00 */
[----:B---3--:R-:W-:Y:S02]  /*1180*/  @P0 SHF.L.W.U32.HI R5, R6, R7, R5 ;  /* 0x0000000706050219 */ /* 0x008fe40000010e05 */
[----:B------:R-:W-:Y:S02]  /*1190*/  ISETP.GE.AND P0, PT, R4, RZ, PT ;  /* 0x000000ff0400720c */ /* 0x000fe40003f06270 */
[C-C-:B------:R-:W-:Y:S01]  /*11a0*/  SHF.L.W.U32.HI R7, R5.reuse, 0x2, R0.reuse ;  /* 0x0000000205077819 */ /* 0x140fe20000010e00 */
[----:B------:R-:W-:Y:S01]  /*11b0*/  IMAD.SHL.U32 R5, R5, 0x4, RZ ;  /* 0x0000000405057824 */ /* 0x000fe200078e00ff */
[----:B------:R-:W-:Y:S02]  /*11c0*/  SHF.R.U32.HI R0, RZ, 0x1e, R0 ;  /* 0x0000001eff007819 */ /* 0x000fe40000011600 */
[----:B------:R-:W-:-:S04]  /*11d0*/  SHF.R.S32.HI R6, RZ, 0x1f, R7 ;  /* 0x0000001fff067819 */ /* 0x000fc80000011407 */
[C---:B------:R-:W-:Y:S02]  /*11e0*/  LOP3.LUT R12, R6.reuse, R5, RZ, 0x3c, !PT ;  /* 0x00000005060c7212 */ /* 0x040fe400078e3cff */
[----:B------:R-:W-:Y:S02]  /*11f0*/  LOP3.LUT R13, R6, R7, RZ, 0x3c, !PT ;  /* 0x00000007060d7212 */ /* 0x000fe400078e3cff */
[C---:B------:R-:W-:Y:S02]  /*1200*/  LOP3.LUT R5, R7.reuse, R4, RZ, 0x3c, !PT ;  /* 0x0000000407057212 */ /* 0x040fe400078e3cff */
[----:B------:R-:W-:Y:S02]  /*1210*/  LEA.HI R7, R7, R0, RZ, 0x1 ;  /* 0x0000000007077211 */ /* 0x000fe400078f08ff */
[----:B------:R-:W0:Y:S01]  /*1220*/  I2F.F64.S64 R12, R12 ;  /* 0x0000000c000c7312 */ /* 0x000e220000301c00 */
[----:B------:R-:W-:Y:S02]  /*1230*/  ISETP.GE.AND P1, PT, R5, RZ, PT ;  /* 0x000000ff0500720c */ /* 0x000fe40003f26270 */
[----:B------:R-:W-:-:S04]  /*1240*/  IMAD.MOV R0, RZ, RZ, -R7 ;  /* 0x000000ffff007224 */ /* 0x000fc800078e0a07 */
[----:B------:R-:W-:Y:S01]  /*1250*/  @!P0 IMAD.MOV.U32 R7, RZ, RZ, R0 ;  /* 0x000000ffff078224 */ /* 0x000fe200078e0000 */
[----:B0-----:R-:W-:-:S10]  /*1260*/  DMUL R8, R12, UR4 ;  /* 0x000000040c087c28 */ /* 0x001fd40008000000 */
[----:B------:R-:W0:Y:S02]  /*1270*/  F2F.F32.F64 R8, R8 ;  /* 0x0000000800087310 */ /* 0x000e240000301000 */
[----:B0-----:R-:W-:-:S07]  /*1280*/  FSEL R5, -R8, R8, !P1 ;  /* 0x0000000808057208 */ /* 0x001fce0004800100 */
.L_x_24:
[----:B------:R-:W-:Y:S05]  /*1290*/  BSYNC.RECONVERGENT B1 ;  /* 0x0000000000017941 */ /* 0x000fea0003800200 */
.L_x_23:
[----:B------:R-:W-:Y:S02]  /*12a0*/  IMAD.MOV.U32 R0, RZ, RZ, 0x37cbac00 ;  /* 0x37cbac00ff007424 */ /* 0x000fe400078e00ff */
[----:B------:R-:W-:Y:S01]  /*12b0*/  FMUL R9, R5, R5 ;  /* 0x0000000505097220 */ /* 0x000fe20000400000 */
[----:B------:R-:W-:Y:S01]  /*12c0*/  LOP3.LUT R6, R7, 0x1, RZ, 0xc0, !PT ;  /* 0x0000000107067812 */ /* 0x000fe200078ec0ff */
[----:B------:R-:W-:Y:S01]  /*12d0*/  IMAD.MOV.U32 R8, RZ, RZ, 0x3c0885e4 ;  /* 0x3c0885e4ff087424 */ /* 0x000fe200078e00ff */
[----:B------:R-:W-:Y:S01]  /*12e0*/  BSSY.RECONVERGENT B1, `(.L_x_26) ;  /* 0x000001e000017945 */ /* 0x000fe20003800200 */
[----:B------:R-:W-:Y:S01]  /*12f0*/  FFMA R0, R9, R0, -0.0013887860113754868507 ;  /* 0xbab607ed09007423 */ /* 0x000fe20000000000 */
[----:B------:R-:W-:Y:S01]  /*1300*/  ISETP.NE.U32.AND P0, PT, R6, 0x1, PT ;  /* 0x000000010600780c */ /* 0x000fe20003f05070 */
[----:B------:R-:W-:Y:S02]  /*1310*/  VIADD R7, R7, 0x1 ;  /* 0x0000000107077836 */ /* 0x000fe40000000000 */
[----:B------:R-:W-:Y:S01]  /*1320*/  IMAD.MOV.U32 R12, RZ, RZ, 0x3e2aaaa8 ;  /* 0x3e2aaaa8ff0c7424 */ /* 0x000fe200078e00ff */
[----:B------:R-:W-:-:S02]  /*1330*/  FSEL R6, R0, -0.00019574658654164522886, P0 ;  /* 0xb94d415300067808 */ /* 0x000fc40000000000 */
[----:B------:R-:W-:Y:S02]  /*1340*/  FSEL R8, R8, 0.041666727513074874878, !P0 ;  /* 0x3d2aaabb08087808 */ /* 0x000fe40004000000 */
[----:B------:R-:W-:Y:S02]  /*1350*/  LOP3.LUT P1, RZ, R7, 0x2, RZ, 0xc0, !PT ;  /* 0x0000000207ff7812 */ /* 0x000fe4000782c0ff */
[----:B------:R-:W-:Y:S01]  /*1360*/  FSEL R0, R5, 1, !P0 ;  /* 0x3f80000005007808 */ /* 0x000fe20004000000 */
[----:B------:R-:W-:Y:S01]  /*1370*/  FFMA R6, R9, R6, R8 ;  /* 0x0000000609067223 */ /* 0x000fe20000000008 */
[----:B------:R-:W-:-:S03]  /*1380*/  FSEL R7, -R12, -0.4999999701976776123, !P0 ;  /* 0xbeffffff0c077808 */ /* 0x000fc60004000100 */
[C---:B------:R-:W-:Y:S02]  /*1390*/  FFMA R5, R9.reuse, R0, RZ ;  /* 0x0000000009057223 */ /* 0x040fe400000000ff */
[----:B------:R-:W-:Y:S01]  /*13a0*/  FFMA R6, R9, R6, R7 ;  /* 0x0000000609067223 */ /* 0x000fe20000000007 */
[----:B------:R-:W-:-:S03]  /*13b0*/  FADD R9, R4, 1 ;  /* 0x3f80000004097421 */ /* 0x000fc60000000000 */
[----:B------:R-:W-:Y:S01]  /*13c0*/  FFMA R6, R5, R6, R0 ;  /* 0x0000000605067223 */ /* 0x000fe20000000000 */
[----:B------:R-:W-:-:S03]  /*13d0*/  VIADD R0, R9, 0x1800000 ;  /* 0x0180000009007836 */ /* 0x000fc60000000000 */
[----:B------:R-:W-:Y:S02]  /*13e0*/  @P1 FADD R6, RZ, -R6 ;  /* 0x80000006ff061221 */ /* 0x000fe40000000000 */
[----:B------:R-:W-:-:S04]  /*13f0*/  LOP3.LUT R0, R0, 0x7f800000, RZ, 0xc0, !PT ;  /* 0x7f80000000007812 */ /* 0x000fc800078ec0ff */
[----:B------:R-:W0:Y:S01]  /*1400*/  F2F.F64.F32 R6, R6 ;  /* 0x0000000600067310 */ /* 0x000e220000201800 */
[----:B------:R-:W-:Y:S01]  /*1410*/  ISETP.GT.U32.AND P0, PT, R0, 0x1ffffff, PT ;  /* 0x01ffffff0000780c */ /* 0x000fe20003f04070 */
[----:B0-----:R-:W-:-:S12]  /*1420*/  DMUL R10, R10, R6 ;  /* 0x000000060a0a7228 */ /* 0x001fd80000000000 */
[----:B------:R-:W-:Y:S05]  /*1430*/  @P0 BRA `(.L_x_27) ;  /* 0x0000000000100947 */ /* 0x000fea0003800000 */
[----:B------:R-:W-:Y:S01]  /*1440*/  IMAD.MOV.U32 R0, RZ, RZ, R9 ;  /* 0x000000ffff007224 */ /* 0x000fe200078e0009 */
[----:B------:R-:W-:-:S07]  /*1450*/  MOV R8, 0x1470 ;  /* 0x0000147000087802 */ /* 0x000fce0000000f00 */
[----:B------:R-:W-:Y:S05]  /*1460*/  CALL.REL.NOINC `($__internal_0_$__cuda_sm20_rcp_rn_f32_slowpath) ;  /* 0x00000010003c7944 */ /* 0x000fea0003c00000 */
[----:B------:R-:W-:Y:S05]  /*1470*/  BRA `(.L_x_28) ;  /* 0x0000000000107947 */ /* 0x000fea0003800000 */
.L_x_27:
[----:B------:R-:W0:Y:S02]  /*1480*/  MUFU.RCP R0, R9 ;  /* 0x0000000900007308 */ /* 0x000e240000001000 */
[----:B0-----:R-:W-:-:S04]  /*1490*/  FFMA R5, R9, R0, -1 ;  /* 0xbf80000009057423 */ /* 0x001fc80000000000 */
[----:B------:R-:W-:-:S04]  /*14a0*/  FADD.FTZ R5, -R5, -RZ ;  /* 0x800000ff05057221 */ /* 0x000fc80000010100 */
[----:B------:R-:W-:-:S07]  /*14b0*/  FFMA R0, R0, R5, R0 ;  /* 0x0000000500007223 */ /* 0x000fce0000000000 */
.L_x_28:
[----:B------:R-:W-:Y:S05]  /*14c0*/  BSYNC.RECONVERGENT B1 ;  /* 0x0000000000017941 */ /* 0x000fea0003800200 */
.L_x_26:
[----:B------:R-:W-:Y:S01]  /*14d0*/  FADD R6, R4, R4 ;  /* 0x0000000404067221 */ /* 0x000fe20000000000 */
[----:B------:R-:W0:Y:S01]  /*14e0*/  LDC.64 R8, c[0x0][0x3a0] ;  /* 0x0000e800ff087b82 */ /* 0x000e220000000a00 */
[----:B------:R-:W-:Y:S01]  /*14f0*/  UMOV UR4, 0x78b58c40 ;  /* 0x78b58c4000047882 */ /* 0x000fe20000000000 */
[----:B------:R-:W-:Y:S01]  /*1500*/  UMOV UR5, 0x4415af1d ;  /* 0x4415af1d00057882 */ /* 0x000fe20000000000 */
[C---:B------:R-:W-:Y:S01]  /*1510*/  FFMA R5, R3.reuse, R4, R6 ;  /* 0x0000000403057223 */ /* 0x040fe20000000006 */
[----:B------:R-:W-:-:S03]  /*1520*/  FMUL R3, R3, R3 ;  /* 0x0000000303037220 */ /* 0x000fc60000400000 */
[----:B------:R-:W-:-:S04]  /*1530*/  FADD R5, R5, R0 ;  /* 0x0000000005057221 */ /* 0x000fc80000000000 */
[----:B------:R-:W-:-:S04]  /*1540*/  FFMA R3, R4, R3, R5 ;  /* 0x0000000304037223 */ /* 0x000fc80000000005 */
[----:B------:R-:W1:Y:S01]  /*1550*/  F2F.F64.F32 R4, R3 ;  /* 0x0000000300047310 */ /* 0x000e620000201800 */
[----:B0-----:R-:W-:Y:S01]  /*1560*/  IMAD.WIDE R8, R2, 0x4, R8 ;  /* 0x0000000402087825 */ /* 0x001fe200078e0208 */
[----:B-1----:R-:W-:-:S10]  /*1570*/  DMUL R4, R10, R4 ;  /* 0x000000040a047228 */ /* 0x002fd40000000000 */
[----:B------:R-:W0:Y:S08]  /*1580*/  F2F.F32.F64 R4, R4 ;  /* 0x0000000400047310 */ /* 0x000e300000301000 */
[----:B0-----:R-:W0:Y:S02]  /*1590*/  F2F.F64.F32 R6, R4 ;  /* 0x0000000400067310 */ /* 0x001e240000201800 */
[----:B0-----:R-:W-:-:S10]  /*15a0*/  DMUL R6, R6, UR4 ;  /* 0x0000000406067c28 */ /* 0x001fd40008000000 */
[----:B------:R-:W0:Y:S02]  /*15b0*/  F2F.F32.F64 R7, R6 ;  /* 0x0000000600077310 */ /* 0x000e240000301000 */
[----:B0-----:R0:W-:Y:S01]  /*15c0*/  STG.E desc[UR6][R8.64], R7 ;  /* 0x0000000708007986 */ /* 0x0011e2000c101906 */
[----:B------:R-:W-:Y:S05]  /*15d0*/  BRA `(.L_x_29) ;  /* 0x0000000c00c07947 */ /* 0x000fea0003800000 */
.L_x_13:
        /* <DEDUP_REMOVED lines=14> */
.L_x_31:
[----:B------:R-:W-:Y:S05]  /*16c0*/  BSYNC.RECONVERGENT B1 ;  /* 0x0000000000017941 */ /* 0x000fea0003800200 */
.L_x_30:
[----:B------:R-:W0:Y:S01]  /*16d0*/  F2F.F64.F32 R24, R22 ;  /* 0x0000001600187310 */ /* 0x000e220000201800 */
[----:B------:R-:W-:Y:S01]  /*16e0*/  BSSY.RECONVERGENT B1, `(.L_x_32) ;  /* 0x0000005000017945 */ /* 0x000fe20003800200 */
[----:B------:R-:W-:Y:S01]  /*16f0*/  MOV R26, 0x1730 ;  /* 0x00001730001a7802 */ /* 0x000fe20000000f00 */
[----:B0-----:R-:W-:-:S10]  /*1700*/  DADD R6, -RZ, |R24| ;  /* 0x00000000ff067229 */ /* 0x001fd40000000518 */
[----:B------:R-:W-:-:S07]  /*1710*/  IMAD.MOV.U32 R27, RZ, RZ, R7 ;  /* 0x000000ffff1b7224 */ /* 0x000fce00078e0007 */
[----:B------:R-:W-:Y:S05]  /*1720*/  CALL.REL.NOINC `($_Z4funcPfS_S_S_S_i$__internal_accurate_pow) ;  /* 0x0000001800547944 */ /* 0x000fea0003c00000 */
[----:B------:R-:W-:Y:S05]  /*1730*/  BSYNC.RECONVERGENT B1 ;  /* 0x0000000000017941 */ /* 0x000fea0003800200 */
.L_x_32:
        /* <DEDUP_REMOVED lines=14> */
.L_x_34:
[----:B------:R-:W-:Y:S05]  /*1820*/  BSYNC.RECONVERGENT B1 ;  /* 0x0000000000017941 */ /* 0x000fea0003800200 */
.L_x_33:
        /* <DEDUP_REMOVED lines=26> */
[----:B------:R-:W-:-:S08]  /*19d0*/  UMOV UR5, 0x3ff921fb ;  /* 0x3ff921fb00057882 */ /* 0x000fd00000000000 */
        /* <DEDUP_REMOVED lines=17> */
.L_x_38:
[----:B------:R-:W-:Y:S05]  /*1af0*/  BSYNC.RECONVERGENT B2 ;  /* 0x0000000000027941 */ /* 0x000fea0003800200 */
.L_x_37:
[----:B------:R-:W-:-:S07]  /*1b00*/  VIADD R24, R10, 0x1 ;  /* 0x000000010a187836 */ /* 0x000fce0000000000 */
.L_x_36:
[----:B------:R-:W-:Y:S05]  /*1b10*/  BSYNC.RECONVERGENT B1 ;  /* 0x0000000000017941 */ /* 0x000fea0003800200 */
.L_x_35:
        /* <DEDUP_REMOVED lines=17> */
[C---:B------:R-:W-:Y:S01]  /*1c30*/  DFMA R8, R20.reuse, R8, R10 ;  /* 0x000000081408722b */ /* 0x040fe2000000000a */
[----:B------:R-:W0:Y:S07]  /*1c40*/  F2F.F64.F32 R10, R0 ;  /* 0x00000000000a7310 */ /* 0x000e2e0000201800 */
[----:B---3--:R-:W-:-:S08]  /*1c50*/  DFMA R8, R20, R8, R12 ;  /* 0x000000081408722b */ /* 0x008fd0000000000c */
[----:B------:R-:W-:-:S08]  /*1c60*/  DFMA R8, R20, R8, R14 ;  /* 0x000000081408722b */ /* 0x000fd0000000000e */
[----:B----4-:R-:W-:-:S08]  /*1c70*/  DFMA R8, R20, R8, R16 ;  /* 0x000000081408722b */ /* 0x010fd00000000010 */
[----:B------:R-:W-:-:S08]  /*1c80*/  DFMA R8, R20, R8, R18 ;  /* 0x000000081408722b */ /* 0x000fd00000000012 */
[----:B------:R-:W-:Y:S02]  /*1c90*/  DFMA R6, R8, R6, R6 ;  /* 0x000000060806722b */ /* 0x000fe40000000006 */
[----:B------:R-:W-:Y:S01]  /*1ca0*/  DFMA R20, R20, R8, 1 ;  /* 0x3ff000001414742b */ /* 0x000fe20000000008 */
[----:B------:R-:W-:-:S06]  /*1cb0*/  FMUL R9, R4, 0.63661974668502807617 ;  /* 0x3f22f98304097820 */ /* 0x000fcc0000400000 */
[----:B------:R-:W1:Y:S03]  /*1cc0*/  F2I.NTZ R9, R9 ;  /* 0x0000000900097305 */ /* 0x000e660000203100 */
[----:B------:R-:W-:Y:S02]  /*1cd0*/  FSEL R12, R20, R6, !P0 ;  /* 0x00000006140c7208 */ /* 0x000fe40004000000 */
[----:B------:R-:W-:Y:S02]  /*1ce0*/  FSEL R13, R21, R7, !P0 ;  /* 0x00000007150d7208 */ /* 0x000fe40004000000 */
[----:B------:R-:W-:-:S04]  /*1cf0*/  LOP3.LUT P0, RZ, R24, 0x2, RZ, 0xc0, !PT ;  /* 0x0000000218ff7812 */ /* 0x000fc8000780c0ff */
[----:B------:R-:W-:Y:S01]  /*1d00*/  DADD R6, RZ, -R12 ;  /* 0x00000000ff067229 */ /* 0x000fe2000000080c */
[----:B-1----:R-:W-:-:S09]  /*1d10*/  I2FP.F32.S32 R15, R9 ;  /* 0x00000009000f7245 */ /* 0x002fd20000201400 */
[----:B------:R-:W-:Y:S01]  /*1d20*/  FSEL R6, R12, R6, !P0 ;  /* 0x000000060c067208 */ /* 0x000fe20004000000 */
[----:B------:R-:W-:Y:S01]  /*1d30*/  FFMA R8, R15, -1.5707962512969970703, R4 ;  /* 0xbfc90fda0f087823 */ /* 0x000fe20000000004 */
[----:B------:R-:W-:Y:S02]  /*1d40*/  FSEL R7, R13, R7, !P0 ;  /* 0x000000070d077208 */ /* 0x000fe40004000000 */
[----:B------:R-:W-:Y:S01]  /*1d50*/  FSETP.GE.AND P0, PT, |R4|, 105615, PT ;  /* 0x47ce47800400780b */ /* 0x000fe20003f06200 */
[----:B------:R-:W-:-:S03]  /*1d60*/  FFMA R8, R15, -7.5497894158615963534e-08, R8 ;  /* 0xb3a221680f087823 */ /* 0x000fc60000000008 */
[----:B0-----:R-:W-:Y:S01]  /*1d70*/  DMUL R10, R10, R6 ;  /* 0x000000060a0a7228 */ /* 0x001fe20000000000 */
[----:B------:R-:W-:-:S08]  /*1d80*/  FFMA R8, R15, -5.3903029534742383927e-15, R8 ;  /* 0xa7c234c50f087823 */ /* 0x000fd00000000008 */
[----:B------:R-:W-:Y:S05]  /*1d90*/  @!P0 BRA `(.L_x_40) ;  /* 0x0000000000dc8947 */ /* 0x000fea0003800000 */
[----:B------:R-:W-:-:S13]  /*1da0*/  FSETP.NEU.AND P0, PT, |R4|, +INF , PT ;  /* 0x7f8000000400780b */ /* 0x000fda0003f0d200 */
[----:B------:R-:W-:Y:S01]  /*1db0*/  @!P0 FMUL R8, RZ, R4 ;  /* 0x00000004ff088220 */ /* 0x000fe20000400000 */
[----:B------:R-:W-:Y:S01]  /*1dc0*/  @!P0 IMAD.MOV.U32 R9, RZ, RZ, RZ ;  /* 0x000000ffff098224 */ /* 0x000fe200078e00ff */
[----:B------:R-:W-:Y:S06]  /*1dd0*/  @!P0 BRA `(.L_x_40) ;  /* 0x0000000000cc8947 */ /* 0x000fec0003800000 */
[----:B------:R-:W-:Y:S01]  /*1de0*/  IMAD.SHL.U32 R6, R4, 0x100, RZ ;  /* 0x0000010004067824 */ /* 0x000fe200078e00ff */
[----:B------:R-:W0:Y:S01]  /*1df0*/  LDCU.64 UR8, c[0x4][0x40] ;  /* 0x01000800ff0877ac */ /* 0x000e220008000a00 */
[----:B------:R-:W-:Y:S02]  /*1e00*/  IMAD.MOV.U32 R8, RZ, RZ, RZ ;  /* 0x000000ffff087224 */ /* 0x000fe400078e00ff */
[----:B------:R-:W-:Y:S01]  /*1e10*/  IMAD.MOV.U32 R0, RZ, RZ, R1 ;  /* 0x000000ffff007224 */ /* 0x000fe200078e0001 */
[----:B------:R-:W-:Y:S01]  /*1e20*/  LOP3.LUT R15, R6, 0x80000000, RZ, 0xfc, !PT ;  /* 0x80000000060f7812 */ /* 0x000fe200078efcff */
[----:B------:R-:W-:Y:S01]  /*1e30*/  UMOV UR5, URZ ;  /* 0x000000ff00057c82 */ /* 0x000fe20008000000 */
[----:B------:R-:W-:-:S05]  /*1e40*/  UMOV UR4, URZ ;  /* 0x000000ff00047c82 */ /* 0x000fca0008000000 */
.L_x_41:
[----:B0-----:R-:W-:Y:S02]  /*1e50*/  IMAD.U32 R12, RZ, RZ, UR8 ;  /* 0x00000008ff0c7e24 */ /* 0x001fe4000f8e00ff */
[----:B------:R-:W-:-:S05]  /*1e60*/  IMAD.U32 R13, RZ, RZ, UR9 ;  /* 0x00000009ff0d7e24 */ /* 0x000fca000f8e00ff */
[----:B------:R-:W2:Y:S01]  /*1e70*/  LDG.E.CONSTANT R6, desc[UR6][R12.64] ;  /* 0x000000060c067981 */ /* 0x000ea2000c1e9900 */
[----:B------:R-:W-:Y:S02]  /*1e80*/  UIADD3 UR8, UP0, UPT, UR8, 0x4, URZ ;  /* 0x0000000408087890 */ /* 0x000fe4000ff1e0ff */
[----:B------:R-:W-:Y:S02]  /*1e90*/  UIADD3 UR4, UPT, UPT, UR4, 0x1, URZ ;  /* 0x0000000104047890 */ /* 0x000fe4000fffe0ff */
[----:B------:R-:W-:Y:S02]  /*1ea0*/  UIADD3.X UR9, UPT, UPT, URZ, UR9, URZ, UP0, !UPT ;  /* 0x00000009ff097290 */ /* 0x000fe400087fe4ff */
[----:B------:R-:W-:Y:S01]  /*1eb0*/  UISETP.NE.AND UP0, UPT, UR4, 0x6, UPT ;  /* 0x000000060400788c */ /* 0x000fe2000bf05270 */
[----:B--2---:R-:W-:-:S03]  /*1ec0*/  IMAD.WIDE.U32 R6, R6, R15, RZ ;  /* 0x0000000f06067225 */ /* 0x004fc600078e00ff */
[----:B------:R-:W-:-:S04]  /*1ed0*/  IADD3 R9, P0, PT, R6, R8, RZ ;  /* 0x0000000806097210 */ /* 0x000fc80007f1e0ff */
[----:B------:R-:W-:Y:S01]  /*1ee0*/  IADD3.X R8, PT, PT, R7, UR5, RZ, P0, !PT ;  /* 0x0000000507087c10 */ /* 0x000fe200087fe4ff */
[----:B------:R0:W-:Y:S02]  /*1ef0*/  STL [R0], R9 ;  /* 0x0000000900007387 */ /* 0x0001e40000100800 */
[----:B0-----:R-:W-:Y:S01]  /*1f00*/  VIADD R0, R0, 0x4 ;  /* 0x0000000400007836 */ /* 0x001fe20000000000 */
[----:B------:R-:W-:Y:S06]  /*1f10*/  BRA.U UP0, `(.L_x_41) ;  /* 0xfffffffd00cc7547 */ /* 0x000fec000b83ffff */
        /* <DEDUP_REMOVED lines=8> */
[----:B------:R-:W2:Y:S04]  /*1fa0*/  LDL R7, [R14+0x14] ;  /* 0x000014000e077983 */ /* 0x000ea80000100800 */
[----:B------:R-:W3:Y:S01]  /*1fb0*/  @P0 LDL R6, [R14+0x10] ;  /* 0x000010000e060983 */ /* 0x000ee20000100800 */
[----:B------:R-:W-:Y:S01]  /*1fc0*/  LOP3.LUT R9, R9, 0x1f, RZ, 0xc0, !PT ;  /* 0x0000001f09097812 */ /* 0x000fe200078ec0ff */
[----:B------:R-:W-:Y:S01]  /*1fd0*/  UMOV UR4, 0x54442d19 ;  /* 0x54442d1900047882 */ /* 0x000fe20000000000 */
[----:B------:R-:W-:Y:S01]  /*1fe0*/  UMOV UR5, 0x3bf921fb ;  /* 0x3bf921fb00057882 */ /* 0x000fe20000000000 */
[----:B------:R-:W-:-:S02]  /*1ff0*/  ISETP.GE.AND P1, PT, R4, RZ, PT ;  /* 0x000000ff0400720c */ /* 0x000fc40003f26270 */
[-C--:B--2---:R-:W-:Y:S02]  /*2000*/  @P0 SHF.L.W.U32.HI R0, R7, R9.reuse, R0 ;  /* 0x0000000907000219 */ /* 0x084fe40000010e00 */
[----:B---3--:R-:W-:-:S04]  /*2010*/  @P0 SHF.L.W.U32.HI R7, R6, R9, R7 ;  /* 0x0000000906070219 */ /* 0x008fc80000010e07 */
[C-C-:B------:R-:W-:Y:S01]  /*2020*/  SHF.L.W.U32.HI R9, R7.reuse, 0x2, R0.reuse ;  /* 0x0000000207097819 */ /* 0x140fe20000010e00 */
[----:B------:R-:W-:Y:S01]  /*2030*/  IMAD.SHL.U32 R7, R7, 0x4, RZ ;  /* 0x0000000407077824 */ /* 0x000fe200078e00ff */
[----:B------:R-:W-:Y:S02]  /*2040*/  SHF.R.U32.HI R0, RZ, 0x1e, R0 ;  /* 0x0000001eff007819 */ /* 0x000fe40000011600 */
[----:B------:R-:W-:Y:S02]  /*2050*/  SHF.R.S32.HI R6, RZ, 0x1f, R9 ;  /* 0x0000001fff067819 */ /* 0x000fe40000011409 */
[----:B0-----:R-:W-:Y:S02]  /*2060*/  LOP3.LUT R8, R9, R4, RZ, 0x3c, !PT ;  /* 0x0000000409087212 */ /* 0x001fe400078e3cff */
[C---:B------:R-:W-:Y:S02]  /*2070*/  LOP3.LUT R12, R6.reuse, R7, RZ, 0x3c, !PT ;  /* 0x00000007060c7212 */ /* 0x040fe400078e3cff */
[----:B------:R-:W-:-:S02]  /*2080*/  LOP3.LUT R13, R6, R9, RZ, 0x3c, !PT ;  /* 0x00000009060d7212 */ /* 0x000fc400078e3cff */
[----:B------:R-:W-:Y:S02]  /*2090*/  LEA.HI R9, R9, R0, RZ, 0x1 ;  /* 0x0000000009097211 */ /* 0x000fe400078f08ff */
[----:B------:R-:W-:Y:S02]  /*20a0*/  ISETP.GE.AND P0, PT, R8, RZ, PT ;  /* 0x000000ff0800720c */ /* 0x000fe40003f06270 */
[----:B------:R-:W0:Y:S01]  /*20b0*/  I2F.F64.S64 R12, R12 ;  /* 0x0000000c000c7312 */ /* 0x000e220000301c00 */
[----:B------:R-:W-:-:S04]  /*20c0*/  IMAD.MOV R0, RZ, RZ, -R9 ;  /* 0x000000ffff007224 */ /* 0x000fc800078e0a09 */
[----:B------:R-:W-:Y:S01]  /*20d0*/  @!P1 IMAD.MOV.U32 R9, RZ, RZ, R0 ;  /* 0x000000ffff099224 */ /* 0x000fe200078e0000 */
[----:B0-----:R-:W-:-:S10]  /*20e0*/  DMUL R6, R12, UR4 ;  /* 0x000000040c067c28 */ /* 0x001fd40008000000 */
[----:B------:R-:W0:Y:S02]  /*20f0*/  F2F.F32.F64 R6, R6 ;  /* 0x0000000600067310 */ /* 0x000e240000301000 */
[----:B0-----:R-:W-:-:S07]  /*2100*/  FSEL R8, -R6, R6, !P0 ;  /* 0x0000000606087208 */ /* 0x001fce0004000100 */
.L_x_40:
[----:B------:R-:W-:Y:S05]  /*2110*/  BSYNC.RECONVERGENT B1 ;  /* 0x0000000000017941 */ /* 0x000fea0003800200 */
.L_x_39:
[----:B------:R-:W-:Y:S02]  /*2120*/  IMAD.MOV.U32 R0, RZ, RZ, 0x37cbac00 ;  /* 0x37cbac00ff007424 */ /* 0x000fe400078e00ff */
[----:B------:R-:W-:Y:S01]  /*2130*/  FMUL R7, R8, R8 ;  /* 0x0000000808077220 */ /* 0x000fe20000400000 */
[----:B------:R-:W-:Y:S01]  /*2140*/  LOP3.LUT R6, R9, 0x1, RZ, 0xc0, !PT ;  /* 0x0000000109067812 */ /* 0x000fe200078ec0ff */
[----:B------:R-:W-:Y:S01]  /*2150*/  IMAD.MOV.U32 R12, RZ, RZ, 0x3c0885e4 ;  /* 0x3c0885e4ff0c7424 */ /* 0x000fe200078e00ff */
[----:B------:R-:W-:Y:S01]  /*2160*/  BSSY.RECONVERGENT B1, `(.L_x_42) ;  /* 0x000001e000017945 */ /* 0x000fe20003800200 */
[----:B------:R-:W-:Y:S01]  /*2170*/  FFMA R0, R7, R0, -0.0013887860113754868507 ;  /* 0xbab607ed07007423 */ /* 0x000fe20000000000 */
[----:B------:R-:W-:Y:S01]  /*2180*/  ISETP.NE.U32.AND P0, PT, R6, 0x1, PT ;  /* 0x000000010600780c */ /* 0x000fe20003f05070 */
[----:B------:R-:W-:Y:S02]  /*2190*/  IMAD.MOV.U32 R13, RZ, RZ, 0x3e2aaaa8 ;  /* 0x3e2aaaa8ff0d7424 */ /* 0x000fe400078e00ff */
[----:B------:R-:W-:Y:S01]  /*21a0*/  VIADD R9, R9, 0x1 ;  /* 0x0000000109097836 */ /* 0x000fe20000000000 */
[----:B------:R-:W-:-:S02]  /*21b0*/  FSEL R6, R0, -0.00019574658654164522886, P0 ;  /* 0xb94d415300067808 */ /* 0x000fc40000000000 */
[----:B------:R-:W-:Y:S02]  /*21c0*/  FSEL R12, R12, 0.041666727513074874878, !P0 ;  /* 0x3d2aaabb0c0c7808 */ /* 0x000fe40004000000 */
[----:B------:R-:W-:Y:S02]  /*21d0*/  FSEL R0, R8, 1, !P0 ;  /* 0x3f80000008007808 */ /* 0x000fe40004000000 */
[----:B------:R-:W-:Y:S01]  /*21e0*/  FSEL R13, -R13, -0.4999999701976776123, !P0 ;  /* 0xbeffffff0d0d7808 */ /* 0x000fe20004000100 */
[----:B------:R-:W-:Y:S01]  /*21f0*/  FFMA R6, R7, R6, R12 ;  /* 0x0000000607067223 */ /* 0x000fe2000000000c */
[----:B------:R-:W-:Y:S01]  /*2200*/  LOP3.LUT P1, RZ, R9, 0x2, RZ, 0xc0, !PT ;  /* 0x0000000209ff7812 */ /* 0x000fe2000782c0ff */
[C---:B------:R-:W-:Y:S02]  /*2210*/  FFMA R9, R7.reuse, R0, RZ ;  /* 0x0000000007097223 */ /* 0x040fe400000000ff */
[----:B------:R-:W-:-:S04]  /*2220*/  FFMA R6, R7, R6, R13 ;  /* 0x0000000607067223 */ /* 0x000fc8000000000d */
[----:B------:R-:W-:Y:S01]  /*2230*/  FFMA R6, R9, R6, R0 ;  /* 0x0000000609067223 */ /* 0x000fe20000000000 */
[----:B------:R-:W-:-:S04]  /*2240*/  FADD R9, R4, 1 ;  /* 0x3f80000004097421 */ /* 0x000fc80000000000 */
[----:B------:R-:W-:Y:S02]  /*2250*/  VIADD R0, R9, 0x1800000 ;  /* 0x0180000009007836 */ /* 0x000fe40000000000 */
[----:B------:R-:W-:-:S03]  /*2260*/  @P1 FADD R6, RZ, -R6 ;  /* 0x80000006ff061221 */ /* 0x000fc60000000000 */
[----:B------:R-:W-:-:S03]  /*2270*/  LOP3.LUT R0, R0, 0x7f800000, RZ, 0xc0, !PT ;  /* 0x7f80000000007812 */ /* 0x000fc600078ec0ff */
        /* <DEDUP_REMOVED lines=8> */
.L_x_43:
[----:B------:R-:W0:Y:S02]  /*2300*/  MUFU.RCP R0, R9 ;  /* 0x0000000900007308 */ /* 0x000e240000001000 */
[----:B0-----:R-:W-:-:S04]  /*2310*/  FFMA R6, R9, R0, -1 ;  /* 0xbf80000009067423 */ /* 0x001fc80000000000 */
[----:B------:R-:W-:-:S04]  /*2320*/  FADD.FTZ R7, -R6, -RZ ;  /* 0x800000ff06077221 */ /* 0x000fc80000010100 */
[----:B------:R-:W-:-:S07]  /*2330*/  FFMA R0, R0, R7, R0 ;  /* 0x0000000700007223 */ /* 0x000fce0000000000 */
.L_x_44:
[----:B------:R-:W-:Y:S05]  /*2340*/  BSYNC.RECONVERGENT B1 ;  /* 0x0000000000017941 */ /* 0x000fea0003800200 */
.L_x_42:
[----:B------:R-:W-:Y:S01]  /*2350*/  FADD R6, R4, R4 ;  /* 0x0000000404067221 */ /* 0x000fe20000000000 */
[----:B------:R-:W-:Y:S03]  /*2360*/  BSSY.RECONVERGENT B1, `(.L_x_45) ;  /* 0x0000014000017945 */ /* 0x000fe60003800200 */
[C---:B------:R-:W-:Y:S01]  /*2370*/  FFMA R7, R3.reuse, R4, R6 ;  /* 0x0000000403077223 */ /* 0x040fe20000000006 */
[----:B------:R-:W-:-:S03]  /*2380*/  FMUL R6, R3, R3 ;  /* 0x0000000303067220 */ /* 0x000fc60000400000 */
[----:B------:R-:W-:-:S04]  /*2390*/  FADD R3, R7, R0 ;  /* 0x0000000007037221 */ /* 0x000fc80000000000 */
[----:B------:R-:W-:Y:S02]  /*23a0*/  FFMA R3, R4, R6, R3 ;  /* 0x0000000604037223 */ /* 0x000fe40000000003 */
[----:B------:R-:W0:Y:S08]  /*23b0*/  MUFU.RCP R4, R5 ;  /* 0x0000000500047308 */ /* 0x000e300000001000 */
[----:B------:R-:W1:Y:S01]  /*23c0*/  F2F.F64.F32 R6, R3 ;  /* 0x0000000300067310 */ /* 0x000e620000201800 */
[----:B0-----:R-:W-:-:S04]  /*23d0*/  FFMA R9, R4, -R5, 1 ;  /* 0x3f80000004097423 */ /* 0x001fc80000000805 */
[----:B------:R-:W-:Y:S01]  /*23e0*/  FFMA R9, R4, R9, R4 ;  /* 0x0000000904097223 */ /* 0x000fe20000000004 */
[----:B-1----:R-:W-:-:S06]  /*23f0*/  DMUL R6, R10, R6 ;  /* 0x000000060a067228 */ /* 0x002fcc0000000000 */
[----:B------:R-:W0:Y:S08]  /*2400*/  F2F.F32.F64 R0, R6 ;  /* 0x0000000600007310 */ /* 0x000e300000301000 */
[----:B0-----:R-:W0:Y:S01]  /*2410*/  FCHK P0, R0, R5 ;  /* 0x0000000500007302 */ /* 0x001e220000000000 */
[----:B------:R-:W-:-:S04]  /*2420*/  FFMA R4, R0, R9, RZ ;  /* 0x0000000900047223 */ /* 0x000fc800000000ff */
[----:B------:R-:W-:-:S04]  /*2430*/  FFMA R8, R4, -R5, R0 ;  /* 0x8000000504087223 */ /* 0x000fc80000000000 */
[----:B------:R-:W-:Y:S01]  /*2440*/  FFMA R9, R9, R8, R4 ;  /* 0x0000000809097223 */ /* 0x000fe20000000004 */
[----:B0-----:R-:W-:Y:S06]  /*2450*/  @!P0 BRA `(.L_x_46) ;  /* 0x0000000000108947 */ /* 0x001fec0003800000 */
[----:B------:R-:W-:Y:S01]  /*2460*/  IMAD.MOV.U32 R7, RZ, RZ, R5 ;  /* 0x000000ffff077224 */ /* 0x000fe200078e0005 */
[----:B------:R-:W-:-:S07]  /*2470*/  MOV R6, 0x2490 ;  /* 0x0000249000067802 */ /* 0x000fce0000000f00 */
[----:B------:R-:W-:Y:S05]  /*2480*/  CALL.REL.NOINC `($__internal_2_$__cuda_sm3x_div_rn_noftz_f32_slowpath) ;  /* 0x0000000400647944 */ /* 0x000fea0003c00000 */
[----:B------:R-:W-:-:S07]  /*2490*/  IMAD.MOV.U32 R9, RZ, RZ, R0 ;  /* 0x000000ffff097224 */ /* 0x000fce00078e0000 */
.L_x_46:
[----:B------:R-:W-:Y:S05]  /*24a0*/  BSYNC.RECONVERGENT B1 ;  /* 0x0000000000017941 */ /* 0x000fea0003800200 */
.L_x_45:
[----:B------:R-:W0:Y:S02]  /*24b0*/  LDC.64 R4, c[0x0][0x3a0] ;  /* 0x0000e800ff047b82 */ /* 0x000e240000000a00 */
[----:B0-----:R-:W-:-:S05]  /*24c0*/  IMAD.WIDE R4, R2, 0x4, R4 ;  /* 0x0000000402047825 */ /* 0x001fca00078e0204 */
[----:B------:R1:W-:Y:S02]  /*24d0*/  STG.E desc[UR6][R4.64], R9 ;  /* 0x0000000904007986 */ /* 0x0003e4000c101906 */
.L_x_29:
[----:B------:R-:W-:Y:S05]  /*24e0*/  BSYNC.RECONVERGENT B0 ;  /* 0x0000000000007941 */ /* 0x000fea0003800200 */
.L_x_12:
[----:B------:R-:W2:Y:S01]  /*24f0*/  LDCU UR4, c[0x0][0x360] ;  /* 0x00006c00ff0477ac */ /* 0x000ea20008000800 */
[----:B------:R-:W2:Y:S01]  /*2500*/  LDC R3, c[0x0][0x370] ;  /* 0x0000dc00ff037b82 */ /* 0x000ea20000000800 */
[----:B------:R-:W3:Y:S01]  /*2510*/  LDCU UR5, c[0x0][0x3a8] ;  /* 0x00007500ff0577ac */ /* 0x000ee20008000800 */
[----:B--2---:R-:W-:-:S05]  /*2520*/  IMAD R2, R3, UR4, R2 ;  /* 0x0000000403027c24 */ /* 0x004fca000f8e0202 */
[----:B---3--:R-:W-:-:S13]  /*2530*/  ISETP.GE.AND P0, PT, R2, UR5, PT ;  /* 0x0000000502007c0c */ /* 0x008fda000bf06270 */
[----:B------:R-:W-:Y:S05]  /*2540*/  @!P0 BRA `(.L_x_47) ;  /* 0xffffffd800d48947 */ /* 0x000fea000383ffff */
[----:B------:R-:W-:Y:S05]  /*2550*/  EXIT ;  /* 0x000000000000794d */ /* 0x000fea0003800000 */
        .weak           $__internal_0_$__cuda_sm20_rcp_rn_f32_slowpath
        .type           $__internal_0_$__cuda_sm20_rcp_rn_f32_slowpath,@function
        .size           $__internal_0_$__cuda_sm20_rcp_rn_f32_slowpath,($__internal_1_$__cuda_sm20_sqrt_rn_f32_slowpath - $__internal_0_$__cuda_sm20_rcp_rn_f32_slowpath)
$__internal_0_$__cuda_sm20_rcp_rn_f32_slowpath:
[----:B------:R-:W-:Y:S01]  /*2560*/  IMAD.SHL.U32 R6, R0, 0x2, RZ ;  /* 0x0000000200067824 */ /* 0x000fe200078e00ff */
[----:B------:R-:W-:Y:S04]  /*2570*/  BSSY.RECONVERGENT B2, `(.L_x_48) ;  /* 0x0000030000027945 */ /* 0x000fe80003800200 */
[----:B------:R-:W-:-:S04]  /*2580*/  SHF.R.U32.HI R13, RZ, 0x18, R6 ;  /* 0x00000018ff0d7819 */ /* 0x000fc80000011606 */
[----:B------:R-:W-:-:S13]  /*2590*/  ISETP.NE.U32.AND P0, PT, R13, RZ, PT ;  /* 0x000000ff0d00720c */ /* 0x000fda0003f05070 */
[----:B------:R-:W-:Y:S05]  /*25a0*/  @P0 BRA `(.L_x_49) ;  /* 0x0000000000280947 */ /* 0x000fea0003800000 */
[----:B------:R-:W-:-:S05]  /*25b0*/  IMAD.SHL.U32 R6, R0, 0x2, RZ ;  /* 0x0000000200067824 */ /* 0x000fca00078e00ff */
[----:B------:R-:W-:-:S13]  /*25c0*/  ISETP.NE.AND P0, PT, R6, RZ, PT ;  /* 0x000000ff0600720c */ /* 0x000fda0003f05270 */
[----:B------:R-:W-:Y:S01]  /*25d0*/  @P0 FFMA R9, R0, 1.84467440737095516160e+19, RZ ;  /* 0x5f80000000090823 */ /* 0x000fe200000000ff */
[----:B------:R-:W-:Y:S08]  /*25e0*/  @!P0 MUFU.RCP R7, R0 ;  /* 0x0000000000078308 */ /* 0x000ff00000001000 */
[----:B------:R-:W0:Y:S02]  /*25f0*/  @P0 MUFU.RCP R6, R9 ;  /* 0x0000000900060308 */ /* 0x000e240000001000 */
[----:B0-----:R-:W-:-:S04]  /*2600*/  @P0 FFMA R12, R9, R6, -1 ;  /* 0xbf800000090c0423 */ /* 0x001fc80000000006 */
[----:B------:R-:W-:-:S04]  /*2610*/  @P0 FADD.FTZ R13, -R12, -RZ ;  /* 0x800000ff0c0d0221 */ /* 0x000fc80000010100 */
[----:B------:R-:W-:-:S04]  /*2620*/  @P0 FFMA R6, R6, R13, R6 ;  /* 0x0000000d06060223 */ /* 0x000fc80000000006 */
[----:B------:R-:W-:Y:S01]  /*2630*/  @P0 FFMA R7, R6, 1.84467440737095516160e+19, RZ ;  /* 0x5f80000006070823 */ /* 0x000fe200000000ff */
[----:B------:R-:W-:Y:S06]  /*2640*/  BRA `(.L_x_50) ;  /* 0x0000000000887947 */ /* 0x000fec0003800000 */
.L_x_49:
[----:B------:R-:W-:-:S05]  /*2650*/  VIADD R15, R13, 0xffffff03 ;  /* 0xffffff030d0f7836 */ /* 0x000fca0000000000 */
[----:B------:R-:W-:-:S13]  /*2660*/  ISETP.GT.U32.AND P0, PT, R15, 0x1, PT ;  /* 0x000000010f00780c */ /* 0x000fda0003f04070 */
[----:B------:R-:W-:Y:S05]  /*2670*/  @P0 BRA `(.L_x_51) ;  /* 0x0000000000780947 */ /* 0x000fea0003800000 */
[----:B------:R-:W-:Y:S01]  /*2680*/  LOP3.LUT R6, R0, 0x7fffff, RZ, 0xc0, !PT ;  /* 0x007fffff00067812 */ /* 0x000fe200078ec0ff */
[----:B------:R-:W-:-:S03]  /*2690*/  IMAD.MOV.U32 R14, RZ, RZ, 0x3 ;  /* 0x00000003ff0e7424 */ /* 0x000fc600078e00ff */
[----:B------:R-:W-:Y:S02]  /*26a0*/  LOP3.LUT R6, R6, 0x3f800000, RZ, 0xfc, !PT ;  /* 0x3f80000006067812 */ /* 0x000fe400078efcff */
[----:B------:R-:W-:Y:S02]  /*26b0*/  SHF.L.U32 R14, R14, R15, RZ ;  /* 0x0000000f0e0e7219 */ /* 0x000fe400000006ff */
[----:B------:R-:W0:Y:S02]  /*26c0*/  MUFU.RCP R7, R6 ;  /* 0x0000000600077308 */ /* 0x000e240000001000 */
[----:B0-----:R-:W-:-:S04]  /*26d0*/  FFMA R9, R6, R7, -1 ;  /* 0xbf80000006097423 */ /* 0x001fc80000000007 */
[----:B------:R-:W-:-:S04]  /*26e0*/  FADD.FTZ R12, -R9, -RZ ;  /* 0x800000ff090c7221 */ /* 0x000fc80000010100 */
[CCC-:B------:R-:W-:Y:S01]  /*26f0*/  FFMA.RM R9, R7.reuse, R12.reuse, R7.reuse ;  /* 0x0000000c07097223 */ /* 0x1c0fe20000004007 */
[----:B------:R-:W-:-:S04]  /*2700*/  FFMA.RP R12, R7, R12, R7 ;  /* 0x0000000c070c7223 */ /* 0x000fc80000008007 */
[C---:B------:R-:W-:Y:S02]  /*2710*/  LOP3.LUT R7, R9.reuse, 0x7fffff, RZ, 0xc0, !PT ;  /* 0x007fffff09077812 */ /* 0x040fe400078ec0ff */
[----:B------:R-:W-:Y:S02]  /*2720*/  FSETP.NEU.FTZ.AND P0, PT, R9, R12, PT ;  /* 0x0000000c0900720b */ /* 0x000fe40003f1d000 */
[----:B------:R-:W-:Y:S02]  /*2730*/  LOP3.LUT R7, R7, 0x800000, RZ, 0xfc, !PT ;  /* 0x0080000007077812 */ /* 0x000fe400078efcff */
[----:B------:R-:W-:Y:S02]  /*2740*/  SEL R9, RZ, 0xffffffff, !P0 ;  /* 0xffffffffff097807 */ /* 0x000fe40004000000 */
[----:B------:R-:W-:-:S03]  /*2750*/  LOP3.LUT R14, R14, R7, RZ, 0xc0, !PT ;  /* 0x000000070e0e7212 */ /* 0x000fc600078ec0ff */
[----:B------:R-:W-:Y:S01]  /*2760*/  IMAD.MOV R6, RZ, RZ, -R9 ;  /* 0x000000ffff067224 */ /* 0x000fe200078e0a09 */
[----:B------:R-:W-:-:S04]  /*2770*/  SHF.R.U32.HI R14, RZ, R15, R14 ;  /* 0x0000000fff0e7219 */ /* 0x000fc8000001160e */
[----:B------:R-:W-:Y:S02]  /*2780*/  LOP3.LUT P1, RZ, R6, R15, R7, 0xf8, !PT ;  /* 0x0000000f06ff7212 */ /* 0x000fe4000782f807 */
[C---:B------:R-:W-:Y:S02]  /*2790*/  LOP3.LUT P0, RZ, R14.reuse, 0x1, RZ, 0xc0, !PT ;  /* 0x000000010eff7812 */ /* 0x040fe4000780c0ff */
[----:B------:R-:W-:-:S04]  /*27a0*/  LOP3.LUT P2, RZ, R14, 0x2, RZ, 0xc0, !PT ;  /* 0x000000020eff7812 */ /* 0x000fc8000784c0ff */
[----:B------:R-:W-:Y:S02]  /*27b0*/  PLOP3.LUT P0, PT, P0, P1, P2, 0xe0, 0x0 ;  /* 0x000000000000781c */ /* 0x000fe40000703c20 */
[----:B------:R-:W-:Y:S02]  /*27c0*/  LOP3.LUT P1, RZ, R0, 0x7fffff, RZ, 0xc0, !PT ;  /* 0x007fffff00ff7812 */ /* 0x000fe4000782c0ff */
[----:B------:R-:W-:-:S05]  /*27d0*/  SEL R6, RZ, 0x1, !P0 ;  /* 0x00000001ff067807 */ /* 0x000fca0004000000 */
[----:B------:R-:W-:-:S05]  /*27e0*/  IMAD.MOV R6, RZ, RZ, -R6 ;  /* 0x000000ffff067224 */ /* 0x000fca00078e0a06 */
[----:B------:R-:W-:Y:S01]  /*27f0*/  ISETP.GE.AND P0, PT, R6, RZ, PT ;  /* 0x000000ff0600720c */ /* 0x000fe20003f06270 */
[----:B------:R-:W-:-:S05]  /*2800*/  VIADD R6, R13, 0xffffff04 ;  /* 0xffffff040d067836 */ /* 0x000fca0000000000 */
[----:B------:R-:W-:-:S07]  /*2810*/  SHF.R.U32.HI R7, RZ, R6, R7 ;  /* 0x00000006ff077219 */ /* 0x000fce0000011607 */
[----:B------:R-:W-:-:S04]  /*2820*/  @!P0 VIADD R7, R7, 0x1 ;  /* 0x0000000107078836 */ /* 0x000fc80000000000 */
[----:B------:R-:W-:-:S05]  /*2830*/  @!P1 IMAD.SHL.U32 R7, R7, 0x2, RZ ;  /* 0x0000000207079824 */ /* 0x000fca00078e00ff */
[----:B------:R-:W-:Y:S01]  /*2840*/  LOP3.LUT R7, R7, 0x80000000, R0, 0xf8, !PT ;  /* 0x8000000007077812 */ /* 0x000fe200078ef800 */
[----:B------:R-:W-:Y:S06]  /*2850*/  BRA `(.L_x_50) ;  /* 0x0000000000047947 */ /* 0x000fec0003800000 */
.L_x_51:
[----:B------:R0:W1:Y:S02]  /*2860*/  MUFU.RCP R7, R0 ;  /* 0x0000000000077308 */ /* 0x0000640000001000 */
.L_x_50:
[----:B------:R-:W-:Y:S05]  /*2870*/  BSYNC.RECONVERGENT B2 ;  /* 0x0000000000027941 */ /* 0x000fea0003800200 */
.L_x_48:
[----:B------:R-:W-:Y:S02]  /*2880*/  IMAD.MOV.U32 R9, RZ, RZ, 0x0 ;  /* 0x00000000ff097424 */ /* 0x000fe400078e00ff */
[----:B01----:R-:W-:Y:S02]  /*2890*/  IMAD.MOV.U32 R0, RZ, RZ, R7 ;  /* 0x000000ffff007224 */ /* 0x003fe400078e0007 */
[----:B------:R-:W-:Y:S05]  /*28a0*/  RET.REL.NODEC R8 `(_Z4funcPfS_S_S_S_i) ;  /* 0xffffffd408d47950 */ /* 0x000fea0003c3ffff */
        .weak           $__internal_1_$__cuda_sm20_sqrt_rn_f32_slowpath
        .type           $__internal_1_$__cuda_sm20_sqrt_rn_f32_slowpath,@function
        .size           $__internal_1_$__cuda_sm20_sqrt_rn_f32_slowpath,($__internal_2_$__cuda_sm3x_div_rn_noftz_f32_slowpath - $__internal_1_$__cuda_sm20_sqrt_rn_f32_slowpath)
$__internal_1_$__cuda_sm20_sqrt_rn_f32_slowpath:
[----:B------:R-:W-:-:S13]  /*28b0*/  LOP3.LUT P0, RZ, R6, 0x7fffffff, RZ, 0xc0, !PT ;  /* 0x7fffffff06ff7812 */ /* 0x000fda000780c0ff */
[----:B------:R-:W-:Y:S05]  /*28c0*/  @!P0 BRA `(.L_x_52) ;  /* 0x0000000000448947 */ /* 0x000fea0003800000 */
[----:B------:R-:W-:Y:S01]  /*28d0*/  FSETP.GEU.FTZ.AND P0, PT, R6, RZ, PT ;  /* 0x000000ff0600720b */ /* 0x000fe20003f1e000 */
[----:B------:R-:W-:-:S12]  /*28e0*/  IMAD.MOV.U32 R5, RZ, RZ, R6 ;  /* 0x000000ffff057224 */ /* 0x000fd800078e0006 */
[----:B------:R-:W-:Y:S01]  /*28f0*/  @!P0 IMAD.MOV.U32 R6, RZ, RZ, 0x7fffffff ;  /* 0x7fffffffff068424 */ /* 0x000fe200078e00ff */
[----:B------:R-:W-:Y:S06]  /*2900*/  @!P0 BRA `(.L_x_52) ;  /* 0x0000000000348947 */ /* 0x000fec0003800000 */
[----:B------:R-:W-:-:S13]  /*2910*/  FSETP.GTU.FTZ.AND P0, PT, |R5|, +INF , PT ;  /* 0x7f8000000500780b */ /* 0x000fda0003f1c200 */
[----:B------:R-:W-:Y:S01]  /*2920*/  @P0 FADD.FTZ R6, R5, 1 ;  /* 0x3f80000005060421 */ /* 0x000fe20000010000 */
[----:B------:R-:W-:Y:S06]  /*2930*/  @P0 BRA `(.L_x_52) ;  /* 0x0000000000280947 */ /* 0x000fec0003800000 */
[----:B------:R-:W-:-:S13]  /*2940*/  FSETP.NEU.FTZ.AND P0, PT, |R5|, +INF , PT ;  /* 0x7f8000000500780b */ /* 0x000fda0003f1d200 */
[----:B------:R-:W-:-:S04]  /*2950*/  @P0 FFMA R7, R5, 1.84467440737095516160e+19, RZ ;  /* 0x5f80000005070823 */ /* 0x000fc800000000ff */
[----:B------:R-:W0:Y:S02]  /*2960*/  @P0 MUFU.RSQ R6, R7 ;  /* 0x0000000700060308 */ /* 0x000e240000001400 */
[----:B0-----:R-:W-:Y:S01]  /*2970*/  @P0 FMUL.FTZ R8, R7, R6 ;  /* 0x0000000607080220 */ /* 0x001fe20000410000 */
[----:B------:R-:W-:Y:S01]  /*2980*/  @P0 FMUL.FTZ R10, R6, 0.5 ;  /* 0x3f000000060a0820 */ /* 0x000fe20000410000 */
[----:B------:R-:W-:Y:S02]  /*2990*/  @!P0 IMAD.MOV.U32 R6, RZ, RZ, R5 ;  /* 0x000000ffff068224 */ /* 0x000fe400078e0005 */
[----:B------:R-:W-:-:S04]  /*29a0*/  @P0 FADD.FTZ R9, -R8, -RZ ;  /* 0x800000ff08090221 */ /* 0x000fc80000010100 */
[----:B------:R-:W-:-:S04]  /*29b0*/  @P0 FFMA R9, R8, R9, R7 ;  /* 0x0000000908090223 */ /* 0x000fc80000000007 */
[----:B------:R-:W-:-:S04]  /*29c0*/  @P0 FFMA R9, R9, R10, R8 ;  /* 0x0000000a09090223 */ /* 0x000fc80000000008 */
[----:B------:R-:W-:-:S07]  /*29d0*/  @P0 FMUL.FTZ R6, R9, 2.3283064365386962891e-10 ;  /* 0x2f80000009060820 */ /* 0x000fce0000410000 */
.L_x_52:
[----:B------:R-:W-:Y:S02]  /*29e0*/  IMAD.MOV.U32 R5, RZ, RZ, R6 ;  /* 0x000000ffff057224 */ /* 0x000fe400078e0006 */
[----:B------:R-:W-:Y:S02]  /*29f0*/  IMAD.MOV.U32 R6, RZ, RZ, R11 ;  /* 0x000000ffff067224 */ /* 0x000fe400078e000b */
[----:B------:R-:W-:-:S04]  /*2a00*/  IMAD.MOV.U32 R7, RZ, RZ, 0x0 ;  /* 0x00000000ff077424 */ /* 0x000fc800078e00ff */
[----:B------:R-:W-:Y:S05]  /*2a10*/  RET.REL.NODEC R6 `(_Z4funcPfS_S_S_S_i) ;  /* 0xffffffd406787950 */ /* 0x000fea0003c3ffff */
        .weak           $__internal_2_$__cuda_sm3x_div_rn_noftz_f32_slowpath
        .type           $__internal_2_$__cuda_sm3x_div_rn_noftz_f32_slowpath,@function
        .size           $__internal_2_$__cuda_sm3x_div_rn_noftz_f32_slowpath,($_Z4funcPfS_S_S_S_i$__internal_accurate_pow - $__internal_2_$__cuda_sm3x_div_rn_noftz_f32_slowpath)
$__internal_2_$__cuda_sm3x_div_rn_noftz_f32_slowpath:
[----:B------:R-:W-:Y:S01]  /*2a20*/  SHF.R.U32.HI R9, RZ, 0x17, R7 ;  /* 0x00000017ff097819 */ /* 0x000fe20000011607 */
[----:B------:R-:W-:Y:S01]  /*2a30*/  BSSY.RECONVERGENT B2, `(.L_x_53) ;  /* 0x0000062000027945 */ /* 0x000fe20003800200 */
[----:B------:R-:W-:Y:S02]  /*2a40*/  SHF.R.U32.HI R8, RZ, 0x17, R0 ;  /* 0x00000017ff087819 */ /* 0x000fe40000011600 */
[----:B------:R-:W-:Y:S02]  /*2a50*/  LOP3.LUT R14, R9, 0xff, RZ, 0xc0, !PT ;  /* 0x000000ff090e7812 */ /* 0x000fe400078ec0ff */
[----:B------:R-:W-:-:S03]  /*2a60*/  LOP3.LUT R12, R8, 0xff, RZ, 0xc0, !PT ;  /* 0x000000ff080c7812 */ /* 0x000fc600078ec0ff */
[----:B------:R-:W-:Y:S02]  /*2a70*/  VIADD R10, R14, 0xffffffff ;  /* 0xffffffff0e0a7836 */ /* 0x000fe40000000000 */
[----:B------:R-:W-:-:S03]  /*2a80*/  VIADD R9, R12, 0xffffffff ;  /* 0xffffffff0c097836 */ /* 0x000fc60000000000 */
[----:B------:R-:W-:-:S04]  /*2a90*/  ISETP.GT.U32.AND P0, PT, R10, 0xfd, PT ;  /* 0x000000fd0a00780c */ /* 0x000fc80003f04070 */
[----:B------:R-:W-:-:S13]  /*2aa0*/  ISETP.GT.U32.OR P0, PT, R9, 0xfd, P0 ;  /* 0x000000fd0900780c */ /* 0x000fda0000704470 */
[----:B------:R-:W-:Y:S01]  /*2ab0*/  @!P0 IMAD.MOV.U32 R8, RZ, RZ, RZ ;  /* 0x000000ffff088224 */ /* 0x000fe200078e00ff */
[----:B------:R-:W-:Y:S06]  /*2ac0*/  @!P0 BRA `(.L_x_54) ;  /* 0x00000000005c8947 */ /* 0x000fec0003800000 */
[----:B------:R-:W-:Y:S02]  /*2ad0*/  FSETP.GTU.FTZ.AND P0, PT, |R0|, +INF , PT ;  /* 0x7f8000000000780b */ /* 0x000fe40003f1c200 */
[----:B------:R-:W-:-:S04]  /*2ae0*/  FSETP.GTU.FTZ.AND P1, PT, |R7|, +INF , PT ;  /* 0x7f8000000700780b */ /* 0x000fc80003f3c200 */
[----:B------:R-:W-:-:S13]  /*2af0*/  PLOP3.LUT P0, PT, P0, P1, PT, 0xf8, 0x8f ;  /* 0x00000000008f781c */ /* 0x000fda0000703f70 */
[----:B------:R-:W-:Y:S05]  /*2b00*/  @P0 BRA `(.L_x_55) ;  /* 0x00000004004c0947 */ /* 0x000fea0003800000 */
[----:B------:R-:W-:-:S13]  /*2b10*/  LOP3.LUT P0, RZ, R7, 0x7fffffff, R0, 0xc8, !PT ;  /* 0x7fffffff07ff7812 */ /* 0x000fda000780c800 */
[----:B------:R-:W-:Y:S05]  /*2b20*/  @!P0 BRA `(.L_x_56) ;  /* 0x00000004003c8947 */ /* 0x000fea0003800000 */
[C---:B------:R-:W-:Y:S02]  /*2b30*/  FSETP.NEU.FTZ.AND P1, PT, |R0|.reuse, +INF , PT ;  /* 0x7f8000000000780b */ /* 0x040fe40003f3d200 */
[----:B------:R-:W-:Y:S02]  /*2b40*/  FSETP.NEU.FTZ.AND P2, PT, |R7|, +INF , PT ;  /* 0x7f8000000700780b */ /* 0x000fe40003f5d200 */
[----:B------:R-:W-:-:S11]  /*2b50*/  FSETP.NEU.FTZ.AND P0, PT, |R0|, +INF , PT ;  /* 0x7f8000000000780b */ /* 0x000fd60003f1d200 */
[----:B------:R-:W-:Y:S05]  /*2b60*/  @!P2 BRA !P1, `(.L_x_56) ;  /* 0x00000004002ca947 */ /* 0x000fea0004800000 */
[----:B------:R-:W-:-:S04]  /*2b70*/  LOP3.LUT P1, RZ, R0, 0x7fffffff, RZ, 0xc0, !PT ;  /* 0x7fffffff00ff7812 */ /* 0x000fc8000782c0ff */
[----:B------:R-:W-:-:S13]  /*2b80*/  PLOP3.LUT P1, PT, P2, P1, PT, 0x2f, 0xf2 ;  /* 0x0000000000f2781c */ /* 0x000fda0001722577 */
[----:B------:R-:W-:Y:S05]  /*2b90*/  @P1 BRA `(.L_x_57) ;  /* 0x0000000400181947 */ /* 0x000fea0003800000 */
[----:B------:R-:W-:-:S04]  /*2ba0*/  LOP3.LUT P1, RZ, R7, 0x7fffffff, RZ, 0xc0, !PT ;  /* 0x7fffffff07ff7812 */ /* 0x000fc8000782c0ff */
[----:B------:R-:W-:-:S13]  /*2bb0*/  PLOP3.LUT P0, PT, P0, P1, PT, 0x2f, 0xf2 ;  /* 0x0000000000f2781c */ /* 0x000fda0000702577 */
[----:B------:R-:W-:Y:S05]  /*2bc0*/  @P0 BRA `(.L_x_58) ;  /* 0x0000000400000947 */ /* 0x000fea0003800000 */
[----:B------:R-:W-:Y:S02]  /*2bd0*/  ISETP.GE.AND P0, PT, R9, RZ, PT ;  /* 0x000000ff0900720c */ /* 0x000fe40003f06270 */
[----:B------:R-:W-:-:S11]  /*2be0*/  ISETP.GE.AND P1, PT, R10, RZ, PT ;  /* 0x000000ff0a00720c */ /* 0x000fd60003f26270 */
[----:B------:R-:W-:Y:S02]  /*2bf0*/  @P0 IMAD.MOV.U32 R8, RZ, RZ, RZ ;  /* 0x000000ffff080224 */ /* 0x000fe400078e00ff */
[----:B------:R-:W-:Y:S01]  /*2c00*/  @!P0 FFMA R0, R0, 1.84467440737095516160e+19, RZ ;  /* 0x5f80000000008823 */ /* 0x000fe200000000ff */
[----:B------:R-:W-:Y:S02]  /*2c10*/  @!P0 IMAD.MOV.U32 R8, RZ, RZ, -0x40 ;  /* 0xffffffc0ff088424 */ /* 0x000fe400078e00ff */
[----:B------:R-:W-:Y:S02]  /*2c20*/  @!P1 FFMA R7, R7, 1.84467440737095516160e+19, RZ ;  /* 0x5f80000007079823 */ /* 0x000fe400000000ff */
[----:B------:R-:W-:-:S07]  /*2c30*/  @!P1 VIADD R8, R8, 0x40 ;  /* 0x0000004008089836 */ /* 0x000fce0000000000 */
.L_x_54:
[----:B------:R-:W-:Y:S01]  /*2c40*/  LEA R10, R14, 0xc0800000, 0x17 ;  /* 0xc08000000e0a7811 */ /* 0x000fe200078eb8ff */
[----:B------:R-:W-:Y:S04]  /*2c50*/  BSSY.RECONVERGENT B3, `(.L_x_59) ;  /* 0x0000036000037945 */ /* 0x000fe80003800200 */
[----:B------:R-:W-:Y:S02]  /*2c60*/  IMAD.IADD R10, R7, 0x1, -R10 ;  /* 0x00000001070a7824 */ /* 0x000fe400078e0a0a */
[----:B------:R-:W-:Y:S02]  /*2c70*/  VIADD R7, R12, 0xffffff81 ;  /* 0xffffff810c077836 */ /* 0x000fe40000000000 */
[----:B------:R-:W0:Y:S01]  /*2c80*/  MUFU.RCP R9, R10 ;  /* 0x0000000a00097308 */ /* 0x000e220000001000 */
[----:B------:R-:W-:Y:S01]  /*2c90*/  FADD.FTZ R11, -R10, -RZ ;  /* 0x800000ff0a0b7221 */ /* 0x000fe20000010100 */
[----:B------:R-:W-:-:S03]  /*2ca0*/  IMAD R0, R7, -0x800000, R0 ;  /* 0xff80000007007824 */ /* 0x000fc600078e0200 */
[----:B0-----:R-:W-:-:S04]  /*2cb0*/  FFMA R12, R9, R11, 1 ;  /* 0x3f800000090c7423 */ /* 0x001fc8000000000b */
[----:B------:R-:W-:-:S04]  /*2cc0*/  FFMA R16, R9, R12, R9 ;  /* 0x0000000c09107223 */ /* 0x000fc80000000009 */
[----:B------:R-:W-:-:S04]  /*2cd0*/  FFMA R9, R0, R16, RZ ;  /* 0x0000001000097223 */ /* 0x000fc800000000ff */
[----:B------:R-:W-:-:S04]  /*2ce0*/  FFMA R12, R11, R9, R0 ;  /* 0x000000090b0c7223 */ /* 0x000fc80000000000 */
[----:B------:R-:W-:Y:S01]  /*2cf0*/  FFMA R13, R16, R12, R9 ;  /* 0x0000000c100d7223 */ /* 0x000fe20000000009 */
[----:B------:R-:W-:-:S03]  /*2d00*/  IADD3 R9, PT, PT, R7, 0x7f, -R14 ;  /* 0x0000007f07097810 */ /* 0x000fc60007ffe80e */
[----:B------:R-:W-:Y:S02]  /*2d10*/  FFMA R12, R11, R13, R0 ;  /* 0x0000000d0b0c7223 */ /* 0x000fe40000000000 */
[----:B------:R-:W-:Y:S02]  /*2d20*/  IMAD.IADD R9, R9, 0x1, R8 ;  /* 0x0000000109097824 */ /* 0x000fe400078e0208 */
[----:B------:R-:W-:-:S05]  /*2d30*/  FFMA R0, R16, R12, R13 ;  /* 0x0000000c10007223 */ /* 0x000fca000000000d */
[----:B------:R-:W-:-:S04]  /*2d40*/  SHF.R.U32.HI R7, RZ, 0x17, R0 ;  /* 0x00000017ff077819 */ /* 0x000fc80000011600 */
[----:B------:R-:W-:-:S05]  /*2d50*/  LOP3.LUT R7, R7, 0xff, RZ, 0xc0, !PT ;  /* 0x000000ff07077812 */ /* 0x000fca00078ec0ff */
[----:B------:R-:W-:-:S04]  /*2d60*/  IMAD.IADD R11, R7, 0x1, R9 ;  /* 0x00000001070b7824 */ /* 0x000fc800078e0209 */
[----:B------:R-:W-:-:S05]  /*2d70*/  VIADD R7, R11, 0xffffffff ;  /* 0xffffffff0b077836 */ /* 0x000fca0000000000 */
[----:B------:R-:W-:-:S13]  /*2d80*/  ISETP.GE.U32.AND P0, PT, R7, 0xfe, PT ;  /* 0x000000fe0700780c */ /* 0x000fda0003f06070 */
[----:B------:R-:W-:Y:S05]  /*2d90*/  @!P0 BRA `(.L_x_60) ;  /* 0x0000000000808947 */ /* 0x000fea0003800000 */
[----:B------:R-:W-:-:S13]  /*2da0*/  ISETP.GT.AND P0, PT, R11, 0xfe, PT ;  /* 0x000000fe0b00780c */ /* 0x000fda0003f04270 */
[----:B------:R-:W-:Y:S05]  /*2db0*/  @P0 BRA `(.L_x_61) ;  /* 0x00000000006c0947 */ /* 0x000fea0003800000 */
[----:B------:R-:W-:-:S13]  /*2dc0*/  ISETP.GE.AND P0, PT, R11, 0x1, PT ;  /* 0x000000010b00780c */ /* 0x000fda0003f06270 */
[----:B------:R-:W-:Y:S05]  /*2dd0*/  @P0 BRA `(.L_x_62) ;  /* 0x0000000000740947 */ /* 0x000fea0003800000 */
[----:B------:R-:W-:Y:S02]  /*2de0*/  ISETP.GE.AND P0, PT, R11, -0x18, PT ;  /* 0xffffffe80b00780c */ /* 0x000fe40003f06270 */
[----:B------:R-:W-:-:S11]  /*2df0*/  LOP3.LUT R0, R0, 0x80000000, RZ, 0xc0, !PT ;  /* 0x8000000000007812 */ /* 0x000fd600078ec0ff */
[----:B------:R-:W-:Y:S05]  /*2e00*/  @!P0 BRA `(.L_x_62) ;  /* 0x0000000000688947 */ /* 0x000fea0003800000 */
[CCC-:B------:R-:W-:Y:S01]  /*2e10*/  FFMA.RZ R7, R16.reuse, R12.reuse, R13.reuse ;  /* 0x0000000c10077223 */ /* 0x1c0fe2000000c00d */
[C---:B------:R-:W-:Y:S02]  /*2e20*/  VIADD R10, R11.reuse, 0x20 ;  /* 0x000000200b0a7836 */ /* 0x040fe40000000000 */
[CCC-:B------:R-:W-:Y:S01]  /*2e30*/  FFMA.RM R8, R16.reuse, R12.reuse, R13.reuse ;  /* 0x0000000c10087223 */ /* 0x1c0fe2000000400d */
[----:B------:R-:W-:Y:S02]  /*2e40*/  ISETP.NE.AND P2, PT, R11, RZ, PT ;  /* 0x000000ff0b00720c */ /* 0x000fe40003f45270 */
[----:B------:R-:W-:Y:S01]  /*2e50*/  LOP3.LUT R9, R7, 0x7fffff, RZ, 0xc0, !PT ;  /* 0x007fffff07097812 */ /* 0x000fe200078ec0ff */
[----:B------:R-:W-:Y:S01]  /*2e60*/  FFMA.RP R7, R16, R12, R13 ;  /* 0x0000000c10077223 */ /* 0x000fe2000000800d */
[----:B------:R-:W-:Y:S01]  /*2e70*/  ISETP.NE.AND P1, PT, R11, RZ, PT ;  /* 0x000000ff0b00720c */ /* 0x000fe20003f25270 */
[----:B------:R-:W-:Y:S01]  /*2e80*/  IMAD.MOV R11, RZ, RZ, -R11 ;  /* 0x000000ffff0b7224 */ /* 0x000fe200078e0a0b */
[----:B------:R-:W-:-:S02]  /*2e90*/  LOP3.LUT R9, R9, 0x800000, RZ, 0xfc, !PT ;  /* 0x0080000009097812 */ /* 0x000fc400078efcff */
[----:B------:R-:W-:Y:S02]  /*2ea0*/  FSETP.NEU.FTZ.AND P0, PT, R7, R8, PT ;  /* 0x000000080700720b */ /* 0x000fe40003f1d000 */
[----:B------:R-:W-:Y:S02]  /*2eb0*/  SHF.L.U32 R10, R9, R10, RZ ;  /* 0x0000000a090a7219 */ /* 0x000fe400000006ff */
[----:B------:R-:W-:Y:S02]  /*2ec0*/  SEL R8, R11, RZ, P2 ;  /* 0x000000ff0b087207 */ /* 0x000fe40001000000 */
[----:B------:R-:W-:Y:S02]  /*2ed0*/  ISETP.NE.AND P1, PT, R10, RZ, P1 ;  /* 0x000000ff0a00720c */ /* 0x000fe40000f25270 */
[----:B------:R-:W-:Y:S02]  /*2ee0*/  SHF.R.U32.HI R8, RZ, R8, R9 ;  /* 0x00000008ff087219 */ /* 0x000fe40000011609 */
[----:B------:R-:W-:-:S02]  /*2ef0*/  PLOP3.LUT P0, PT, P0, P1, PT, 0xf8, 0x8f ;  /* 0x00000000008f781c */ /* 0x000fc40000703f70 */
[----:B------:R-:W-:Y:S02]  /*2f00*/  SHF.R.U32.HI R10, RZ, 0x1, R8 ;  /* 0x00000001ff0a7819 */ /* 0x000fe40000011608 */
[----:B------:R-:W-:-:S04]  /*2f10*/  SEL R7, RZ, 0x1, !P0 ;  /* 0x00000001ff077807 */ /* 0x000fc80004000000 */
[----:B------:R-:W-:-:S04]  /*2f20*/  LOP3.LUT R7, R7, 0x1, R10, 0xf8, !PT ;  /* 0x0000000107077812 */ /* 0x000fc800078ef80a */
[----:B------:R-:W-:-:S05]  /*2f30*/  LOP3.LUT R7, R7, R8, RZ, 0xc0, !PT ;  /* 0x0000000807077212 */ /* 0x000fca00078ec0ff */
[----:B------:R-:W-:-:S05]  /*2f40*/  IMAD.IADD R7, R10, 0x1, R7 ;  /* 0x000000010a077824 */ /* 0x000fca00078e0207 */
[----:B------:R-:W-:Y:S01]  /*2f50*/  LOP3.LUT R0, R7, R0, RZ, 0xfc, !PT ;  /* 0x0000000007007212 */ /* 0x000fe200078efcff */
[----:B------:R-:W-:Y:S06]  /*2f60*/  BRA `(.L_x_62) ;  /* 0x0000000000107947 */ /* 0x000fec0003800000 */
.L_x_61:
[----:B------:R-:W-:-:S04]  /*2f70*/  LOP3.LUT R0, R0, 0x80000000, RZ, 0xc0, !PT ;  /* 0x8000000000007812 */ /* 0x000fc800078ec0ff */
[----:B------:R-:W-:Y:S01]  /*2f80*/  LOP3.LUT R0, R0, 0x7f800000, RZ, 0xfc, !PT ;  /* 0x7f80000000007812 */ /* 0x000fe200078efcff */
[----:B------:R-:W-:Y:S06]  /*2f90*/  BRA `(.L_x_62) ;  /* 0x0000000000047947 */ /* 0x000fec0003800000 */
.L_x_60:
[----:B------:R-:W-:-:S07]  /*2fa0*/  IMAD R0, R9, 0x800000, R0 ;  /* 0x0080000009007824 */ /* 0x000fce00078e0200 */
.L_x_62:
[----:B------:R-:W-:Y:S05]  /*2fb0*/  BSYNC.RECONVERGENT B3 ;  /* 0x0000000000037941 */ /* 0x000fea0003800200 */
.L_x_59:
[----:B------:R-:W-:Y:S05]  /*2fc0*/  BRA `(.L_x_63) ;  /* 0x0000000000207947 */ /* 0x000fea0003800000 */
.L_x_58:
[----:B------:R-:W-:-:S04]  /*2fd0*/  LOP3.LUT R0, R7, 0x80000000, R0, 0x48, !PT ;  /* 0x8000000007007812 */ /* 0x000fc800078e4800 */
[----:B------:R-:W-:Y:S01]  /*2fe0*/  LOP3.LUT R0, R0, 0x7f800000, RZ, 0xfc, !PT ;  /* 0x7f80000000007812 */ /* 0x000fe200078efcff */
[----:B------:R-:W-:Y:S06]  /*2ff0*/  BRA `(.L_x_63) ;  /* 0x0000000000147947 */ /* 0x000fec0003800000 */
.L_x_57:
[----:B------:R-:W-:Y:S01]  /*3000*/  LOP3.LUT R0, R7, 0x80000000, R0, 0x48, !PT ;  /* 0x8000000007007812 */ /* 0x000fe200078e4800 */
[----:B------:R-:W-:Y:S06]  /*3010*/  BRA `(.L_x_63) ;  /* 0x00000000000c7947 */ /* 0x000fec0003800000 */
.L_x_56:
[----:B------:R-:W0:Y:S01]  /*3020*/  MUFU.RSQ R0, -QNAN ;  /* 0xffc0000000007908 */ /* 0x000e220000001400 */
[----:B------:R-:W-:Y:S05]  /*3030*/  BRA `(.L_x_63) ;  /* 0x0000000000047947 */ /* 0x000fea0003800000 */
.L_x_55:
[----:B------:R-:W-:-:S07]  /*3040*/  FADD.FTZ R0, R0, R7 ;  /* 0x0000000700007221 */ /* 0x000fce0000010000 */
.L_x_63:
[----:B------:R-:W-:Y:S05]  /*3050*/  BSYNC.RECONVERGENT B2 ;  /* 0x0000000000027941 */ /* 0x000fea0003800200 */
.L_x_53:
[----:B------:R-:W-:-:S04]  /*3060*/  IMAD.MOV.U32 R7, RZ, RZ, 0x0 ;  /* 0x00000000ff077424 */ /* 0x000fc800078e00ff */
[----:B0-----:R-:W-:Y:S05]  /*3070*/  RET.REL.NODEC R6 `(_Z4funcPfS_S_S_S_i) ;  /* 0xffffffcc06e07950 */ /* 0x001fea0003c3ffff */
        .type           $_Z4funcPfS_S_S_S_i$__internal_accurate_pow,@function
        .size           $_Z4funcPfS_S_S_S_i$__internal_accurate_pow,($_Z4funcPfS_S_S_S_i$__internal_trig_reduction_slowpathd - $_Z4funcPfS_S_S_S_i$__internal_accurate_pow)
$_Z4funcPfS_S_S_S_i$__internal_accurate_pow:
[----:B------:R-:W-:Y:S01]  /*3080*/  ISETP.GT.U32.AND P0, PT, R27, 0xfffff, PT ;  /* 0x000fffff1b00780c */ /* 0x000fe20003f04070 */
[--C-:B------:R-:W-:Y:S01]  /*3090*/  IMAD.MOV.U32 R7, RZ, RZ, R27.reuse ;  /* 0x000000ffff077224 */ /* 0x100fe200078e001b */
[----:B------:R-:W-:Y:S01]  /*30a0*/  UMOV UR4, 0x7d2cafe2 ;  /* 0x7d2cafe200047882 */ /* 0x000fe20000000000 */
[----:B------:R-:W-:Y:S01]  /*30b0*/  IMAD.MOV.U32 R10, RZ, RZ, 0x41ad3b5a ;  /* 0x41ad3b5aff0a7424 */ /* 0x000fe200078e00ff */
[----:B------:R-:W-:Y:S01]  /*30c0*/  UMOV UR5, 0x3eb0f5ff ;  /* 0x3eb0f5ff00057882 */ /* 0x000fe20000000000 */
[----:B------:R-:W-:Y:S01]  /*30d0*/  IMAD.MOV.U32 R11, RZ, RZ, 0x3ed0f5d2 ;  /* 0x3ed0f5d2ff0b7424 */ /* 0x000fe200078e00ff */
[----:B------:R-:W-:Y:S01]  /*30e0*/  SHF.R.U32.HI R27, RZ, 0x14, R27 ;  /* 0x00000014ff1b7819 */ /* 0x000fe2000001161b */
[----:B------:R-:W-:Y:S01]  /*30f0*/  UMOV UR8, 0x3b39803f ;  /* 0x3b39803f00087882 */ /* 0x000fe20000000000 */
[----:B------:R-:W-:-:S05]  /*3100*/  UMOV UR9, 0x3c7abc9e ;  /* 0x3c7abc9e00097882 */ /* 0x000fca0000000000 */
[----:B------:R-:W-:-:S10]  /*3110*/  @!P0 DMUL R18, R6, 1.80143985094819840000e+16 ;  /* 0x4350000006128828 */ /* 0x000fd40000000000 */
[----:B------:R-:W-:Y:S01]  /*3120*/  @!P0 IMAD.MOV.U32 R7, RZ, RZ, R19 ;  /* 0x000000ffff078224 */ /* 0x000fe200078e0013 */
[----:B------:R-:W-:Y:S01]  /*3130*/  @!P0 LEA.HI R27, R19, 0xffffffca, RZ, 0xc ;  /* 0xffffffca131b8811 */ /* 0x000fe200078f60ff */
[----:B------:R-:W-:-:S03]  /*3140*/  @!P0 IMAD.MOV.U32 R6, RZ, RZ, R18 ;  /* 0x000000ffff068224 */ /* 0x000fc600078e0012 */
[----:B------:R-:W-:Y:S01]  /*3150*/  LOP3.LUT R7, R7, 0x800fffff, RZ, 0xc0, !PT ;  /* 0x800fffff07077812 */ /* 0x000fe200078ec0ff */
[----:B------:R-:W-:-:S03]  /*3160*/  IMAD.MOV.U32 R8, RZ, RZ, R6 ;  /* 0x000000ffff087224 */ /* 0x000fc600078e0006 */
[----:B------:R-:W-:-:S04]  /*3170*/  LOP3.LUT R7, R7, 0x3ff00000, RZ, 0xfc, !PT ;  /* 0x3ff0000007077812 */ /* 0x000fc800078efcff */
[----:B------:R-:W-:Y:S01]  /*3180*/  ISETP.GE.U32.AND P1, PT, R7, 0x3ff6a09f, PT ;  /* 0x3ff6a09f0700780c */ /* 0x000fe20003f26070 */
[----:B------:R-:W-:-:S12]  /*3190*/  IMAD.MOV.U32 R9, RZ, RZ, R7 ;  /* 0x000000ffff097224 */ /* 0x000fd800078e0007 */
[----:B------:R-:W-:-:S04]  /*31a0*/  @P1 VIADD R6, R9, 0xfff00000 ;  /* 0xfff0000009061836 */ /* 0x000fc80000000000 */
[----:B------:R-:W-:Y:S02]  /*31b0*/  @P1 IMAD.MOV.U32 R9, RZ, RZ, R6 ;  /* 0x000000ffff091224 */ /* 0x000fe400078e0006 */
[----:B------:R-:W-:-:S04]  /*31c0*/  IMAD.MOV.U32 R6, RZ, RZ, RZ ;  /* 0x000000ffff067224 */ /* 0x000fc800078e00ff */
[C---:B------:R-:W-:Y:S02]  /*31d0*/  DADD R14, R8.reuse, 1 ;  /* 0x3ff00000080e7429 */ /* 0x040fe40000000000 */
[----:B------:R-:W-:-:S04]  /*31e0*/  DADD R8, R8, -1 ;  /* 0xbff0000008087429 */ /* 0x000fc80000000000 */
[----:B------:R-:W0:Y:S02]  /*31f0*/  MUFU.RCP64H R7, R15 ;  /* 0x0000000f00077308 */ /* 0x000e240000001800 */
[----:B0-----:R-:W-:-:S08]  /*3200*/  DFMA R12, -R14, R6, 1 ;  /* 0x3ff000000e0c742b */ /* 0x001fd00000000106 */
[----:B------:R-:W-:-:S08]  /*3210*/  DFMA R12, R12, R12, R12 ;  /* 0x0000000c0c0c722b */ /* 0x000fd0000000000c */
[----:B------:R-:W-:-:S08]  /*3220*/  DFMA R12, R6, R12, R6 ;  /* 0x0000000c060c722b */ /* 0x000fd00000000006 */
[----:B------:R-:W-:-:S08]  /*3230*/  DMUL R6, R8, R12 ;  /* 0x0000000c08067228 */ /* 0x000fd00000000000 */
[----:B------:R-:W-:-:S08]  /*3240*/  DFMA R6, R8, R12, R6 ;  /* 0x0000000c0806722b */ /* 0x000fd00000000006 */
[----:B------:R-:W-:-:S08]  /*3250*/  DMUL R20, R6, R6 ;  /* 0x0000000606147228 */ /* 0x000fd00000000000 */
[----:B------:R-:W-:Y:S01]  /*3260*/  DFMA R10, R20, UR4, R10 ;  /* 0x00000004140a7c2b */ /* 0x000fe2000800000a */
[----:B------:R-:W-:Y:S01]  /*3270*/  UMOV UR4, 0x75488a3f ;  /* 0x75488a3f00047882 */ /* 0x000fe20000000000 */
[----:B------:R-:W-:-:S06]  /*3280*/  UMOV UR5, 0x3ef3b20a ;  /* 0x3ef3b20a00057882 */ /* 0x000fcc0000000000 */
[----:B------:R-:W-:Y:S01]  /*3290*/  DFMA R16, R20, R10, UR4 ;  /* 0x0000000414107e2b */ /* 0x000fe2000800000a */
[----:B------:R-:W-:Y:S01]  /*32a0*/  UMOV UR4, 0xe4faecd5 ;  /* 0xe4faecd500047882 */ /* 0x000fe20000000000 */
[----:B------:R-:W-:Y:S01]  /*32b0*/  UMOV UR5, 0x3f1745cd ;  /* 0x3f1745cd00057882 */ /* 0x000fe20000000000 */
[----:B------:R-:W-:-:S05]  /*32c0*/  DADD R10, R8, -R6 ;  /* 0x00000000080a7229 */ /* 0x000fca0000000806 */
[----:B------:R-:W-:Y:S01]  /*32d0*/  DFMA R16, R20, R16, UR4 ;  /* 0x0000000414107e2b */ /* 0x000fe20008000010 */
[----:B------:R-:W-:Y:S01]  /*32e0*/  UMOV UR4, 0x258a578b ;  /* 0x258a578b00047882 */ /* 0x000fe20000000000 */
[----:B------:R-:W-:Y:S01]  /*32f0*/  UMOV UR5, 0x3f3c71c7 ;  /* 0x3f3c71c700057882 */ /* 0x000fe20000000000 */
[----:B------:R-:W-:-:S05]  /*3300*/  DADD R10, R10, R10 ;  /* 0x000000000a0a7229 */ /* 0x000fca000000000a */
[----:B------:R-:W-:Y:S01]  /*3310*/  DFMA R16, R20, R16, UR4 ;  /* 0x0000000414107e2b */ /* 0x000fe20008000010 */
[----:B------:R-:W-:Y:S01]  /*3320*/  UMOV UR4, 0x9242b910 ;  /* 0x9242b91000047882 */ /* 0x000fe20000000000 */
[----:B------:R-:W-:Y:S01]  /*3330*/  UMOV UR5, 0x3f624924 ;  /* 0x3f62492400057882 */ /* 0x000fe20000000000 */
[----:B------:R-:W-:-:S05]  /*3340*/  DFMA R10, R8, -R6, R10 ;  /* 0x80000006080a722b */ /* 0x000fca000000000a */
[----:B------:R-:W-:Y:S01]  /*3350*/  DFMA R16, R20, R16, UR4 ;  /* 0x0000000414107e2b */ /* 0x000fe20008000010 */
[----:B------:R-:W-:Y:S01]  /*3360*/  UMOV UR4, 0x99999dfb ;  /* 0x99999dfb00047882 */ /* 0x000fe20000000000 */
[----:B------:R-:W-:Y:S01]  /*3370*/  UMOV UR5, 0x3f899999 ;  /* 0x3f89999900057882 */ /* 0x000fe20000000000 */
[----:B------:R-:W-:Y:S02]  /*3380*/  DMUL R10, R12, R10 ;  /* 0x0000000a0c0a7228 */ /* 0x000fe40000000000 */
[----:B------:R-:W-:-:S03]  /*3390*/  DMUL R12, R6, R6 ;  /* 0x00000006060c7228 */ /* 0x000fc60000000000 */
[----:B------:R-:W-:Y:S01]  /*33a0*/  DFMA R16, R20, R16, UR4 ;  /* 0x0000000414107e2b */ /* 0x000fe20008000010 */
[----:B------:R-:W-:Y:S01]  /*33b0*/  UMOV UR4, 0x55555555 ;  /* 0x5555555500047882 */ /* 0x000fe20000000000 */
[----:B------:R-:W-:-:S03]  /*33c0*/  UMOV UR5, 0x3fb55555 ;  /* 0x3fb5555500057882 */ /* 0x000fc60000000000 */
[----:B------:R-:W-:Y:S02]  /*33d0*/  VIADD R19, R11, 0x100000 ;  /* 0x001000000b137836 */ /* 0x000fe40000000000 */
[----:B------:R-:W-:Y:S01]  /*33e0*/  IMAD.MOV.U32 R18, RZ, RZ, R10 ;  /* 0x000000ffff127224 */ /* 0x000fe200078e000a */
[----:B------:R-:W-:-:S08]  /*33f0*/  DFMA R8, R20, R16, UR4 ;  /* 0x0000000414087e2b */ /* 0x000fd00008000010 */
[----:B------:R-:W-:Y:S01]  /*3400*/  DADD R14, -R8, UR4 ;  /* 0x00000004080e7e29 */ /* 0x000fe20008000100 */
[----:B------:R-:W-:Y:S01]  /*3410*/  UMOV UR4, 0xb9e7b0 ;  /* 0x00b9e7b000047882 */ /* 0x000fe20000000000 */
[----:B------:R-:W-:-:S06]  /*3420*/  UMOV UR5, 0x3c46a4cb ;  /* 0x3c46a4cb00057882 */ /* 0x000fcc0000000000 */
[----:B------:R-:W-:Y:S02]  /*3430*/  DFMA R14, R20, R16, R14 ;  /* 0x00000010140e722b */ /* 0x000fe4000000000e */
[C---:B------:R-:W-:Y:S02]  /*3440*/  DFMA R16, R6.reuse, R6, -R12 ;  /* 0x000000060610722b */ /* 0x040fe4000000080c */
[----:B------:R-:W-:-:S06]  /*3450*/  DMUL R20, R6, R12 ;  /* 0x0000000c06147228 */ /* 0x000fcc0000000000 */
[----:B------:R-:W-:Y:S02]  /*3460*/  DFMA R16, R6, R18, R16 ;  /* 0x000000120610722b */ /* 0x000fe40000000010 */
[----:B------:R-:W-:Y:S01]  /*3470*/  DADD R18, R14, -UR4 ;  /* 0x800000040e127e29 */ /* 0x000fe20008000000 */
[----:B------:R-:W-:Y:S01]  /*3480*/  UMOV UR4, 0x80000000 ;  /* 0x8000000000047882 */ /* 0x000fe20000000000 */
[----:B------:R-:W-:Y:S01]  /*3490*/  DFMA R14, R6, R12, -R20 ;  /* 0x0000000c060e722b */ /* 0x000fe20000000814 */
[----:B------:R-:W-:-:S07]  /*34a0*/  UMOV UR5, 0x43300000 ;  /* 0x4330000000057882 */ /* 0x000fce0000000000 */
[----:B------:R-:W-:Y:S02]  /*34b0*/  DFMA R14, R10, R12, R14 ;  /* 0x0000000c0a0e722b */ /* 0x000fe4000000000e */
[----:B------:R-:W-:-:S06]  /*34c0*/  DADD R12, R8, R18 ;  /* 0x00000000080c7229 */ /* 0x000fcc0000000012 */
[----:B------:R-:W-:Y:S02]  /*34d0*/  DFMA R14, R6, R16, R14 ;  /* 0x00000010060e722b */ /* 0x000fe4000000000e */
[----:B------:R-:W-:Y:S02]  /*34e0*/  DADD R16, R8, -R12 ;  /* 0x0000000008107229 */ /* 0x000fe4000000080c */
[----:B------:R-:W-:-:S06]  /*34f0*/  DMUL R8, R12, R20 ;  /* 0x000000140c087228 */ /* 0x000fcc0000000000 */
[----:B------:R-:W-:Y:S02]  /*3500*/  DADD R18, R18, R16 ;  /* 0x0000000012127229 */ /* 0x000fe40000000010 */
[----:B------:R-:W-:-:S08]  /*3510*/  DFMA R16, R12, R20, -R8 ;  /* 0x000000140c10722b */ /* 0x000fd00000000808 */
[----:B------:R-:W-:-:S08]  /*3520*/  DFMA R14, R12, R14, R16 ;  /* 0x0000000e0c0e722b */ /* 0x000fd00000000010 */
[----:B------:R-:W-:-:S08]  /*3530*/  DFMA R18, R18, R20, R14 ;  /* 0x000000141212722b */ /* 0x000fd0000000000e */
[----:B------:R-:W-:-:S08]  /*3540*/  DADD R14, R8, R18 ;  /* 0x00000000080e7229 */ /* 0x000fd00000000012 */
[--C-:B------:R-:W-:Y:S02]  /*3550*/  DADD R12, R6, R14.reuse ;  /* 0x00000000060c7229 */ /* 0x100fe4000000000e */
[----:B------:R-:W-:-:S06]  /*3560*/  DADD R8, R8, -R14 ;  /* 0x0000000008087229 */ /* 0x000fcc000000080e */
[----:B------:R-:W-:Y:S02]  /*3570*/  DADD R6, R6, -R12 ;  /* 0x0000000006067229 */ /* 0x000fe4000000080c */
[----:B------:R-:W-:-:S06]  /*3580*/  DADD R8, R18, R8 ;  /* 0x0000000012087229 */ /* 0x000fcc0000000008 */
[----:B------:R-:W-:-:S08]  /*3590*/  DADD R6, R14, R6 ;  /* 0x000000000e067229 */ /* 0x000fd00000000006 */
[----:B------:R-:W-:Y:S01]  /*35a0*/  DADD R8, R8, R6 ;  /* 0x0000000008087229 */ /* 0x000fe20000000006 */
[C---:B------:R-:W-:Y:S02]  /*35b0*/  VIADD R6, R27.reuse, 0xfffffc01 ;  /* 0xfffffc011b067836 */ /* 0x040fe40000000000 */
[----:B------:R-:W-:Y:S02]  /*35c0*/  @P1 VIADD R6, R27, 0xfffffc02 ;  /* 0xfffffc021b061836 */ /* 0x000fe40000000000 */
[----:B------:R-:W-:-:S03]  /*35d0*/  IMAD.MOV.U32 R7, RZ, RZ, 0x43300000 ;  /* 0x43300000ff077424 */ /* 0x000fc600078e00ff */
[----:B------:R-:W-:Y:S01]  /*35e0*/  DADD R10, R10, R8 ;  /* 0x000000000a0a7229 */ /* 0x000fe20000000008 */
[----:B------:R-:W-:-:S06]  /*35f0*/  LOP3.LUT R6, R6, 0x80000000, RZ, 0x3c, !PT ;  /* 0x8000000006067812 */ /* 0x000fcc00078e3cff */
[----:B------:R-:W-:Y:S01]  /*3600*/  DADD R8, R6, -UR4 ;  /* 0x8000000406087e29 */ /* 0x000fe20008000000 */
[----:B------:R-:W-:Y:S01]  /*3610*/  UMOV UR4, 0xfefa39ef ;  /* 0xfefa39ef00047882 */ /* 0x000fe20000000000 */
[----:B------:R-:W-:Y:S01]  /*3620*/  DADD R14, R12, R10 ;  /* 0x000000000c0e7229 */ /* 0x000fe2000000000a */
[----:B------:R-:W-:-:S07]  /*3630*/  UMOV UR5, 0x3fe62e42 ;  /* 0x3fe62e4200057882 */ /* 0x000fce0000000000 */
[--C-:B------:R-:W-:Y:S02]  /*3640*/  DFMA R6, R8, UR4, R14.reuse ;  /* 0x0000000408067c2b */ /* 0x100fe4000800000e */
[----:B------:R-:W-:-:S06]  /*3650*/  DADD R16, R12, -R14 ;  /* 0x000000000c107229 */ /* 0x000fcc000000080e */
[----:B------:R-:W-:Y:S02]  /*3660*/  DFMA R12, R8, -UR4, R6 ;  /* 0x80000004080c7c2b */ /* 0x000fe40008000006 */
[----:B------:R-:W-:-:S06]  /*3670*/  DADD R16, R10, R16 ;  /* 0x000000000a107229 */ /* 0x000fcc0000000010 */
[----:B------:R-:W-:-:S08]  /*3680*/  DADD R12, -R14, R12 ;  /* 0x000000000e0c7229 */ /* 0x000fd0000000010c */
[----:B------:R-:W-:-:S08]  /*3690*/  DADD R10, R16, -R12 ;  /* 0x00000000100a7229 */ /* 0x000fd0000000080c */
[----:B------:R-:W-:-:S08]  /*36a0*/  DFMA R10, R8, UR8, R10 ;  /* 0x00000008080a7c2b */ /* 0x000fd0000800000a */
[----:B------:R-:W-:-:S08]  /*36b0*/  DADD R8, R6, R10 ;  /* 0x0000000006087229 */ /* 0x000fd0000000000a */
[----:B------:R-:W-:Y:S02]  /*36c0*/  DADD R6, R6, -R8 ;  /* 0x0000000006067229 */ /* 0x000fe40000000808 */
[----:B------:R-:W-:-:S06]  /*36d0*/  DMUL R12, R8, 2 ;  /* 0x40000000080c7828 */ /* 0x000fcc0000000000 */
[----:B------:R-:W-:Y:S02]  /*36e0*/  DADD R10, R10, R6 ;  /* 0x000000000a0a7229 */ /* 0x000fe40000000006 */
[----:B------:R-:W-:-:S08]  /*36f0*/  DFMA R8, R8, 2, -R12 ;  /* 0x400000000808782b */ /* 0x000fd0000000080c */
[----:B------:R-:W-:Y:S01]  /*3700*/  DFMA R10, R10, 2, R8 ;  /* 0x400000000a0a782b */ /* 0x000fe20000000008 */
[----:B------:R-:W-:Y:S02]  /*3710*/  IMAD.MOV.U32 R8, RZ, RZ, 0x652b82fe ;  /* 0x652b82feff087424 */ /* 0x000fe400078e00ff */
[----:B------:R-:W-:-:S05]  /*3720*/  IMAD.MOV.U32 R9, RZ, RZ, 0x3ff71547 ;  /* 0x3ff71547ff097424 */ /* 0x000fca00078e00ff */
[----:B------:R-:W-:-:S08]  /*3730*/  DADD R14, R12, R10 ;  /* 0x000000000c0e7229 */ /* 0x000fd0000000000a */
[----:B------:R-:W-:Y:S02]  /*3740*/  DFMA R8, R14, R8, 6.75539944105574400000e+15 ;  /* 0x433800000e08742b */ /* 0x000fe40000000008 */
[----:B------:R-:W-:Y:S01]  /*3750*/  FSETP.GEU.AND P0, PT, |R15|, 4.1917929649353027344, PT ;  /* 0x4086232b0f00780b */ /* 0x000fe20003f0e200 */
[----:B------:R-:W-:-:S05]  /*3760*/  DADD R12, R12, -R14 ;  /* 0x000000000c0c7229 */ /* 0x000fca000000080e */
[----:B------:R-:W-:-:S03]  /*3770*/  DADD R6, R8, -6.75539944105574400000e+15 ;  /* 0xc338000008067429 */ /* 0x000fc60000000000 */
[----:B------:R-:W-:-:S05]  /*3780*/  DADD R10, R10, R12 ;  /* 0x000000000a0a7229 */ /* 0x000fca000000000c */
[----:B------:R-:W-:Y:S01]  /*3790*/  DFMA R16, R6, -UR4, R14 ;  /* 0x8000000406107c2b */ /* 0x000fe2000800000e */
[----:B------:R-:W-:Y:S01]  /*37a0*/  UMOV UR4, 0x3b39803f ;  /* 0x3b39803f00047882 */ /* 0x000fe20000000000 */
[----:B------:R-:W-:-:S06]  /*37b0*/  UMOV UR5, 0x3c7abc9e ;  /* 0x3c7abc9e00057882 */ /* 0x000fcc0000000000 */
[----:B------:R-:W-:Y:S01]  /*37c0*/  DFMA R16, R6, -UR4, R16 ;  /* 0x8000000406107c2b */ /* 0x000fe20008000010 */
[----:B------:R-:W-:Y:S01]  /*37d0*/  UMOV UR4, 0x69ce2bdf ;  /* 0x69ce2bdf00047882 */ /* 0x000fe20000000000 */
[----:B------:R-:W-:Y:S01]  /*37e0*/  IMAD.MOV.U32 R6, RZ, RZ, -0x35dec16 ;  /* 0xfca213eaff067424 */ /* 0x000fe200078e00ff */
[----:B------:R-:W-:Y:S01]  /*37f0*/  UMOV UR5, 0x3e5ade15 ;  /* 0x3e5ade1500057882 */ /* 0x000fe20000000000 */
[----:B------:R-:W-:-:S06]  /*3800*/  IMAD.MOV.U32 R7, RZ, RZ, 0x3e928af3 ;  /* 0x3e928af3ff077424 */ /* 0x000fcc00078e00ff */
[----:B------:R-:W-:Y:S01]  /*3810*/  DFMA R6, R16, UR4, R6 ;  /* 0x0000000410067c2b */ /* 0x000fe20008000006 */
[----:B------:R-:W-:Y:S01]  /*3820*/  UMOV UR4, 0x62401315 ;  /* 0x6240131500047882 */ /* 0x000fe20000000000 */
[----:B------:R-:W-:-:S06]  /*3830*/  UMOV UR5, 0x3ec71dee ;  /* 0x3ec71dee00057882 */ /* 0x000fcc0000000000 */
[----:B------:R-:W-:Y:S01]  /*3840*/  DFMA R6, R16, R6, UR4 ;  /* 0x0000000410067e2b */ /* 0x000fe20008000006 */
        /* <DEDUP_REMOVED lines=20> */
[----:B------:R-:W-:-:S08]  /*3990*/  DFMA R6, R16, R6, UR4 ;  /* 0x0000000410067e2b */ /* 0x000fd00008000006 */
[----:B------:R-:W-:-:S08]  /*39a0*/  DFMA R6, R16, R6, 1 ;  /* 0x3ff000001006742b */ /* 0x000fd00000000006 */
[----:B------:R-:W-:-:S10]  /*39b0*/  DFMA R6, R16, R6, 1 ;  /* 0x3ff000001006742b */ /* 0x000fd40000000006 */
[----:B------:R-:W-:Y:S02]  /*39c0*/  IMAD R13, R8, 0x100000, R7 ;  /* 0x00100000080d7824 */ /* 0x000fe400078e0207 */
[----:B------:R-:W-:Y:S01]  /*39d0*/  IMAD.MOV.U32 R12, RZ, RZ, R6 ;  /* 0x000000ffff0c7224 */ /* 0x000fe200078e0006 */
[----:B------:R-:W-:Y:S06]  /*39e0*/  @!P0 BRA `(.L_x_64) ;  /* 0x0000000000308947 */ /* 0x000fec0003800000 */
[----:B------:R-:W-:Y:S01]  /*39f0*/  FSETP.GEU.AND P1, PT, |R15|, 4.2275390625, PT ;  /* 0x408748000f00780b */ /* 0x000fe20003f2e200 */
[C---:B------:R-:W-:Y:S02]  /*3a00*/  DADD R12, R14.reuse, +INF ;  /* 0x7ff000000e0c7429 */ /* 0x040fe40000000000 */
[----:B------:R-:W-:-:S08]  /*3a10*/  DSETP.GEU.AND P0, PT, R14, RZ, PT ;  /* 0x000000ff0e00722a */ /* 0x000fd00003f0e000 */
[----:B------:R-:W-:Y:S02]  /*3a20*/  FSEL R12, R12, RZ, P0 ;  /* 0x000000ff0c0c7208 */ /* 0x000fe40000000000 */
[----:B------:R-:W-:Y:S02]  /*3a30*/  @!P1 LEA.HI R9, R8, R8, RZ, 0x1 ;  /* 0x0000000808099211 */ /* 0x000fe400078f08ff */
[----:B------:R-:W-:Y:S02]  /*3a40*/  FSEL R13, R13, RZ, P0 ;  /* 0x000000ff0d0d7208 */ /* 0x000fe40000000000 */
[----:B------:R-:W-:-:S05]  /*3a50*/  @!P1 SHF.R.S32.HI R9, RZ, 0x1, R9 ;  /* 0x00000001ff099819 */ /* 0x000fca0000011409 */
[----:B------:R-:W-:Y:S02]  /*3a60*/  @!P1 IMAD.IADD R8, R8, 0x1, -R9 ;  /* 0x0000000108089824 */ /* 0x000fe400078e0a09 */
[----:B------:R-:W-:-:S03]  /*3a70*/  @!P1 IMAD R7, R9, 0x100000, R7 ;  /* 0x0010000009079824 */ /* 0x000fc600078e0207 */
[----:B------:R-:W-:Y:S01]  /*3a80*/  @!P1 LEA R9, R8, 0x3ff00000, 0x14 ;  /* 0x3ff0000008099811 */ /* 0x000fe200078ea0ff */
[----:B------:R-:W-:-:S06]  /*3a90*/  @!P1 IMAD.MOV.U32 R8, RZ, RZ, RZ ;  /* 0x000000ffff089224 */ /* 0x000fcc00078e00ff */
[----:B------:R-:W-:-:S11]  /*3aa0*/  @!P1 DMUL R12, R6, R8 ;  /* 0x00000008060c9228 */ /* 0x000fd60000000000 */
.L_x_64:
[----:B------:R-:W-:Y:S01]  /*3ab0*/  DFMA R10, R10, R12, R12 ;  /* 0x0000000c0a0a722b */ /* 0x000fe2000000000c */
[----:B------:R-:W-:Y:S01]  /*3ac0*/  IMAD.MOV.U32 R27, RZ, RZ, 0x0 ;  /* 0x00000000ff1b7424 */ /* 0x000fe200078e00ff */
[----:B------:R-:W-:-:S08]  /*3ad0*/  DSETP.NEU.AND P0, PT, |R12|, +INF , PT ;  /* 0x7ff000000c00742a */ /* 0x000fd00003f0d200 */
[----:B------:R-:W-:Y:S02]  /*3ae0*/  FSEL R6, R12, R10, !P0 ;  /* 0x0000000a0c067208 */ /* 0x000fe40004000000 */
[----:B------:R-:W-:Y:S01]  /*3af0*/  FSEL R10, R13, R11, !P0 ;  /* 0x0000000b0d0a7208 */ /* 0x000fe20004000000 */
[----:B------:R-:W-:Y:S06]  /*3b00*/  RET.REL.NODEC R26 `(_Z4funcPfS_S_S_S_i) ;  /* 0xffffffc41a3c7950 */ /* 0x000fec0003c3ffff */
        .type           $_Z4funcPfS_S_S_S_i$__internal_trig_reduction_slowpathd,@function
        .size           $_Z4funcPfS_S_S_S_i$__internal_trig_reduction_slowpathd,(.L_x_96 - $_Z4funcPfS_S_S_S_i$__internal_trig_reduction_slowpathd)
$_Z4funcPfS_S_S_S_i$__internal_trig_reduction_slowpathd:
[--C-:B------:R-:W-:Y:S01]  /*3b10*/  SHF.R.U32.HI R8, RZ, 0x14, R7.reuse ;  /* 0x00000014ff087819 */ /* 0x100fe20000011607 */
[----:B------:R-:W-:Y:S02]  /*3b20*/  IMAD.MOV.U32 R17, RZ, RZ, R7 ;  /* 0x000000ffff117224 */ /* 0x000fe400078e0007 */
[----:B------:R-:W-:Y:S01]  /*3b30*/  IMAD.MOV.U32 R9, RZ, RZ, RZ ;  /* 0x000000ffff097224 */ /* 0x000fe200078e00ff */
[----:B------:R-:W-:-:S04]  /*3b40*/  LOP3.LUT R10, R8, 0x7ff, RZ, 0xc0, !PT ;  /* 0x000007ff080a7812 */ /* 0x000fc800078ec0ff */
[----:B------:R-:W-:-:S13]  /*3b50*/  ISETP.NE.AND P0, PT, R10, 0x7ff, PT ;  /* 0x000007ff0a00780c */ /* 0x000fda0003f05270 */
[----:B------:R-:W-:Y:S05]  /*3b60*/  @!P0 BRA `(.L_x_65) ;  /* 0x00000008004c8947 */ /* 0x000fea0003800000 */
[----:B------:R-:W-:Y:S01]  /*3b70*/  VIADD R10, R10, 0xfffffc00 ;  /* 0xfffffc000a0a7836 */ /* 0x000fe20000000000 */
[----:B------:R-:W-:Y:S01]  /*3b80*/  BSSY.RECONVERGENT B3, `(.L_x_66) ;  /* 0x0000030000037945 */ /* 0x000fe20003800200 */
[----:B------:R-:W-:Y:S01]  /*3b90*/  VIADD R11, R1, 0x20 ;  /* 0x00000020010b7836 */ /* 0x000fe20000000000 */
[----:B------:R-:W-:Y:S02]  /*3ba0*/  CS2R R14, SRZ ;  /* 0x00000000000e7805 */ /* 0x000fe4000001ff00 */
[----:B------:R-:W-:Y:S02]  /*3bb0*/  SHF.R.U32.HI R9, RZ, 0x6, R10 ;  /* 0x00000006ff097819 */ /* 0x000fe4000001160a */
[----:B------:R-:W-:Y:S02]  /*3bc0*/  ISETP.GE.U32.AND P0, PT, R10, 0x80, PT ;  /* 0x000000800a00780c */ /* 0x000fe40003f06070 */
[C---:B------:R-:W-:Y:S02]  /*3bd0*/  IADD3 R10, PT, PT, -R9.reuse, 0x13, RZ ;  /* 0x00000013090a7810 */ /* 0x040fe40007ffe1ff */
[----:B------:R-:W-:-:S02]  /*3be0*/  IADD3 R23, PT, PT, -R9, 0xf, RZ ;  /* 0x0000000f09177810 */ /* 0x000fc40007ffe1ff */
[----:B------:R-:W-:-:S04]  /*3bf0*/  SEL R10, R10, 0x12, P0 ;  /* 0x000000120a0a7807 */ /* 0x000fc80000000000 */
[----:B------:R-:W-:-:S13]  /*3c00*/  ISETP.GE.AND P0, PT, R23, R10, PT ;  /* 0x0000000a1700720c */ /* 0x000fda0003f06270 */
[----:B------:R-:W-:Y:S05]  /*3c10*/  @P0 BRA `(.L_x_67) ;  /* 0x0000000000980947 */ /* 0x000fea0003800000 */
[----:B------:R-:W0:Y:S01]  /*3c20*/  LDC.64 R12, c[0x0][0x358] ;  /* 0x0000d600ff0c7b82 */ /* 0x000e220000000a00 */
[C---:B------:R-:W-:Y:S01]  /*3c30*/  SHF.L.U64.HI R19, R16.reuse, 0xb, R17 ;  /* 0x0000000b10137819 */ /* 0x040fe20000010211 */
[----:B------:R-:W-:Y:S01]  /*3c40*/  BSSY.RECONVERGENT B4, `(.L_x_68) ;  /* 0x0000022000047945 */ /* 0x000fe20003800200 */
[----:B------:R-:W-:Y:S01]  /*3c50*/  IMAD.SHL.U32 R21, R16, 0x800, RZ ;  /* 0x0000080010157824 */ /* 0x000fe200078e00ff */
[----:B------:R-:W-:Y:S01]  /*3c60*/  IADD3 R20, PT, PT, RZ, -R9, -R10 ;  /* 0x80000009ff147210 */ /* 0x000fe20007ffe80a */
[----:B------:R-:W-:Y:S01]  /*3c70*/  IMAD.MOV.U32 R18, RZ, RZ, RZ ;  /* 0x000000ffff127224 */ /* 0x000fe200078e00ff */
[----:B------:R-:W-:Y:S02]  /*3c80*/  CS2R R14, SRZ ;  /* 0x00000000000e7805 */ /* 0x000fe4000001ff00 */
[----:B------:R-:W-:-:S07]  /*3c90*/  LOP3.LUT R19, R19, 0x80000000, RZ, 0xfc, !PT ;  /* 0x8000000013137812 */ /* 0x000fce00078efcff */
.L_x_69:
[----:B------:R-:W1:Y:S01]  /*3ca0*/  LDC.64 R16, c[0x4][0x48] ;  /* 0x01001200ff107b82 */ /* 0x000e620000000a00 */
[----:B0-----:R-:W-:Y:S02]  /*3cb0*/  R2UR UR4, R12 ;  /* 0x000000000c0472ca */ /* 0x001fe400000e0000 */
[----:B------:R-:W-:Y:S01]  /*3cc0*/  R2UR UR5, R13 ;  /* 0x000000000d0572ca */ /* 0x000fe200000e0000 */
[----:B-1----:R-:W-:-:S12]  /*3cd0*/  IMAD.WIDE R16, R23, 0x8, R16 ;  /* 0x0000000817107825 */ /* 0x002fd800078e0210 */
[----:B------:R-:W2:Y:S01]  /*3ce0*/  LDG.E.64.CONSTANT R16, desc[UR4][R16.64] ;  /* 0x0000000410107981 */ /* 0x000ea2000c1e9b00 */
[----:B------:R-:W-:Y:S02]  /*3cf0*/  VIADD R20, R20, 0x1 ;  /* 0x0000000114147836 */ /* 0x000fe40000000000 */
[----:B------:R-:W-:Y:S02]  /*3d00*/  VIADD R23, R23, 0x1 ;  /* 0x0000000117177836 */ /* 0x000fe40000000000 */
[----:B--2---:R-:W-:-:S04]  /*3d10*/  IMAD.WIDE.U32 R14, P2, R16, R21, R14 ;  /* 0x00000015100e7225 */ /* 0x004fc8000784000e */
[----:B------:R-:W-:Y:S02]  /*3d20*/  IMAD R25, R16, R19, RZ ;  /* 0x0000001310197224 */ /* 0x000fe400078e02ff */
[CC--:B------:R-:W-:Y:S02]  /*3d30*/  IMAD R22, R17.reuse, R21.reuse, RZ ;  /* 0x0000001511167224 */ /* 0x0c0fe400078e02ff */
[----:B------:R-:W-:Y:S01]  /*3d40*/  IMAD.HI.U32 R27, R17, R21, RZ ;  /* 0x00000015111b7227 */ /* 0x000fe200078e00ff */
[----:B------:R-:W-:-:S03]  /*3d50*/  IADD3 R15, P0, PT, R25, R15, RZ ;  /* 0x0000000f190f7210 */ /* 0x000fc60007f1e0ff */
[----:B------:R-:W-:Y:S01]  /*3d60*/  IMAD R25, R18, 0x8, R11 ;  /* 0x0000000812197824 */ /* 0x000fe200078e020b */
[----:B------:R-:W-:Y:S01]  /*3d70*/  IADD3 R15, P1, PT, R22, R15, RZ ;  /* 0x0000000f160f7210 */ /* 0x000fe20007f3e0ff */
[----:B------:R-:W-:-:S04]  /*3d80*/  IMAD.HI.U32 R22, R16, R19, RZ ;  /* 0x0000001310167227 */ /* 0x000fc800078e00ff */
[----:B------:R-:W-:Y:S01]  /*3d90*/  IMAD.X R16, RZ, RZ, R22, P2 ;  /* 0x000000ffff107224 */ /* 0x000fe200010e0616 */
[----:B------:R0:W-:Y:S01]  /*3da0*/  STL.64 [R25], R14 ;  /* 0x0000000e19007387 */ /* 0x0001e20000100a00 */
[----:B------:R-:W-:-:S03]  /*3db0*/  IMAD.HI.U32 R22, R17, R19, RZ ;  /* 0x0000001311167227 */ /* 0x000fc600078e00ff */
[----:B------:R-:W-:Y:S01]  /*3dc0*/  IADD3.X R16, P0, PT, R27, R16, RZ, P0, !PT ;  /* 0x000000101b107210 */ /* 0x000fe2000071e4ff */
[----:B------:R-:W-:Y:S02]  /*3dd0*/  IMAD R17, R17, R19, RZ ;  /* 0x0000001311117224 */ /* 0x000fe400078e02ff */
[----:B------:R-:W-:-:S03]  /*3de0*/  VIADD R18, R18, 0x1 ;  /* 0x0000000112127836 */ /* 0x000fc60000000000 */
[----:B------:R-:W-:Y:S01]  /*3df0*/  IADD3.X R17, P1, PT, R17, R16, RZ, P1, !PT ;  /* 0x0000001011117210 */ /* 0x000fe20000f3e4ff */
[----:B------:R-:W-:Y:S01]  /*3e00*/  IMAD.X R16, RZ, RZ, R22, P0 ;  /* 0x000000ffff107224 */ /* 0x000fe200000e0616 */
[----:B------:R-:W-:-:S03]  /*3e10*/  ISETP.NE.AND P0, PT, R20, -0xf, PT ;  /* 0xfffffff11400780c */ /* 0x000fc60003f05270 */
[----:B------:R-:W-:Y:S02]  /*3e20*/  IMAD.X R16, RZ, RZ, R16, P1 ;  /* 0x000000ffff107224 */ /* 0x000fe400008e0610 */
[----:B0-----:R-:W-:Y:S02]  /*3e30*/  IMAD.MOV.U32 R14, RZ, RZ, R17 ;  /* 0x000000ffff0e7224 */ /* 0x001fe400078e0011 */
[----:B------:R-:W-:-:S06]  /*3e40*/  IMAD.MOV.U32 R15, RZ, RZ, R16 ;  /* 0x000000ffff0f7224 */ /* 0x000fcc00078e0010 */
[----:B------:R-:W-:Y:S05]  /*3e50*/  @P0 BRA `(.L_x_69) ;  /* 0xfffffffc00900947 */ /* 0x000fea000383ffff */
[----:B------:R-:W-:Y:S05]  /*3e60*/  BSYNC.RECONVERGENT B4 ;  /* 0x0000000000047941 */ /* 0x000fea0003800200 */
.L_x_68:
[----:B------:R-:W-:-:S07]  /*3e70*/  IMAD.MOV.U32 R23, RZ, RZ, R10 ;  /* 0x000000ffff177224 */ /* 0x000fce00078e000a */
.L_x_67:
[----:B------:R-:W-:Y:S05]  /*3e80*/  BSYNC.RECONVERGENT B3 ;  /* 0x0000000000037941 */ /* 0x000fea0003800200 */
.L_x_66:
[----:B------:R-:W-:Y:S01]  /*3e90*/  LOP3.LUT P0, R25, R8, 0x3f, RZ, 0xc0, !PT ;  /* 0x0000003f08197812 */ /* 0x000fe2000780c0ff */
[----:B------:R-:W-:-:S04]  /*3ea0*/  IMAD.IADD R8, R9, 0x1, R23 ;  /* 0x0000000109087824 */ /* 0x000fc800078e0217 */
[----:B------:R-:W-:-:S05]  /*3eb0*/  IMAD.U32 R27, R8, 0x8, R11 ;  /* 0x00000008081b7824 */ /* 0x000fca00078e000b */
[----:B------:R0:W-:Y:S04]  /*3ec0*/  STL.64 [R27+-0x78], R14 ;  /* 0xffff880e1b007387 */ /* 0x0001e80000100a00 */
[----:B------:R-:W2:Y:S04]  /*3ed0*/  @P0 LDL.64 R16, [R1+0x28] ;  /* 0x0000280001100983 */ /* 0x000ea80000100a00 */
[----:B------:R-:W3:Y:S04]  /*3ee0*/  LDL.64 R10, [R1+0x30] ;  /* 0x00003000010a7983 */ /* 0x000ee80000100a00 */
[----:B------:R-:W4:Y:S01]  /*3ef0*/  LDL.64 R8, [R1+0x38] ;  /* 0x0000380001087983 */ /* 0x000f220000100a00 */
[----:B------:R-:W-:Y:S01]  /*3f00*/  @P0 LOP3.LUT R12, R25, 0x3f, RZ, 0x3c, !PT ;  /* 0x0000003f190c0812 */ /* 0x000fe200078e3cff */
[----:B------:R-:W-:Y:S01]  /*3f10*/  BSSY.RECONVERGENT B3, `(.L_x_70) ;  /* 0x0000034000037945 */ /* 0x000fe20003800200 */
[----:B--2---:R-:W-:-:S02]  /*3f20*/  @P0 SHF.R.U64 R13, R16, 0x1, R17 ;  /* 0x00000001100d0819 */ /* 0x004fc40000001211 */
[----:B------:R-:W-:Y:S02]  /*3f30*/  @P0 SHF.R.U32.HI R17, RZ, 0x1, R17 ;  /* 0x00000001ff110819 */ /* 0x000fe40000011611 */
[CC--:B---3--:R-:W-:Y:S02]  /*3f40*/  @P0 SHF.L.U32 R16, R10.reuse, R25.reuse, RZ ;  /* 0x000000190a100219 */ /* 0x0c8fe400000006ff */
[----:B------:R-:W-:Y:S02]  /*3f50*/  @P0 SHF.R.U64 R13, R13, R12, R17 ;  /* 0x0000000c0d0d0219 */ /* 0x000fe40000001211 */
[--C-:B------:R-:W-:Y:S02]  /*3f60*/  @P0 SHF.R.U32.HI R23, RZ, 0x1, R11.reuse ;  /* 0x00000001ff170819 */ /* 0x100fe4000001160b */
[C-C-:B------:R-:W-:Y:S02]  /*3f70*/  @P0 SHF.R.U64 R21, R10.reuse, 0x1, R11.reuse ;  /* 0x000000010a150819 */ /* 0x140fe4000000120b */
[----:B------:R-:W-:-:S02]  /*3f80*/  @P0 SHF.L.U64.HI R19, R10, R25, R11 ;  /* 0x000000190a130219 */ /* 0x000fc4000001020b */
[-C--:B0-----:R-:W-:Y:S02]  /*3f90*/  @P0 SHF.R.U32.HI R14, RZ, R12.reuse, R17 ;  /* 0x0000000cff0e0219 */ /* 0x081fe40000011611 */
[----:B------:R-:W-:Y:S02]  /*3fa0*/  @P0 LOP3.LUT R10, R16, R13, RZ, 0xfc, !PT ;  /* 0x0000000d100a0212 */ /* 0x000fe400078efcff */
[-C--:B----4-:R-:W-:Y:S02]  /*3fb0*/  @P0 SHF.L.U32 R15, R8, R25.reuse, RZ ;  /* 0x00000019080f0219 */ /* 0x090fe400000006ff */
[----:B------:R-:W-:Y:S02]  /*3fc0*/  @P0 SHF.R.U64 R18, R21, R12, R23 ;  /* 0x0000000c15120219 */ /* 0x000fe40000001217 */
[----:B------:R-:W-:Y:S01]  /*3fd0*/  @P0 LOP3.LUT R11, R19, R14, RZ, 0xfc, !PT ;  /* 0x0000000e130b0212 */ /* 0x000fe200078efcff */
[----:B------:R-:W-:Y:S01]  /*3fe0*/  IMAD.SHL.U32 R14, R10, 0x4, RZ ;  /* 0x000000040a0e7824 */ /* 0x000fe200078e00ff */
[----:B------:R-:W-:-:S02]  /*3ff0*/  @P0 SHF.L.U64.HI R25, R8, R25, R9 ;  /* 0x0000001908190219 */ /* 0x000fc40000010209 */
[----:B------:R-:W-:Y:S02]  /*4000*/  @P0 SHF.R.U32.HI R12, RZ, R12, R23 ;  /* 0x0000000cff0c0219 */ /* 0x000fe40000011617 */
[----:B------:R-:W-:Y:S02]  /*4010*/  @P0 LOP3.LUT R8, R15, R18, RZ, 0xfc, !PT ;  /* 0x000000120f080212 */ /* 0x000fe400078efcff */
[----:B------:R-:W-:Y:S02]  /*4020*/  SHF.L.U64.HI R19, R10, 0x2, R11 ;  /* 0x000000020a137819 */ /* 0x000fe4000001020b */
[----:B------:R-:W-:Y:S02]  /*4030*/  @P0 LOP3.LUT R9, R25, R12, RZ, 0xfc, !PT ;  /* 0x0000000c19090212 */ /* 0x000fe400078efcff */
[----:B------:R-:W-:Y:S02]  /*4040*/  SHF.L.W.U32.HI R11, R11, 0x2, R8 ;  /* 0x000000020b0b7819 */ /* 0x000fe40000010e08 */
[----:B------:R-:W-:-:S02]  /*4050*/  IADD3 RZ, P0, PT, RZ, -R14, RZ ;  /* 0x8000000effff7210 */ /* 0x000fc40007f1e0ff */
[----:B------:R-:W-:Y:S02]  /*4060*/  LOP3.LUT R10, RZ, R19, RZ, 0x33, !PT ;  /* 0x00000013ff0a7212 */ /* 0x000fe400078e33ff */
[----:B------:R-:W-:Y:S02]  /*4070*/  SHF.L.W.U32.HI R8, R8, 0x2, R9 ;  /* 0x0000000208087819 */ /* 0x000fe40000010e09 */
[----:B------:R-:W-:Y:S02]  /*4080*/  LOP3.LUT R12, RZ, R11, RZ, 0x33, !PT ;  /* 0x0000000bff0c7212 */ /* 0x000fe400078e33ff */
[----:B------:R-:W-:Y:S02]  /*4090*/  IADD3.X R10, P0, PT, RZ, R10, RZ, P0, !PT ;  /* 0x0000000aff0a7210 */ /* 0x000fe4000071e4ff */
[----:B------:R-:W-:Y:S02]  /*40a0*/  LOP3.LUT R13, RZ, R8, RZ, 0x33, !PT ;  /* 0x00000008ff0d7212 */ /* 0x000fe400078e33ff */
[----:B------:R-:W-:-:S02]  /*40b0*/  IADD3.X R16, P1, PT, RZ, R12, RZ, P0, !PT ;  /* 0x0000000cff107210 */ /* 0x000fc4000073e4ff */
[----:B------:R-:W-:-:S03]  /*40c0*/  ISETP.GT.U32.AND P2, PT, R11, -0x1, PT ;  /* 0xffffffff0b00780c */ /* 0x000fc60003f44070 */
[----:B------:R-:W-:Y:S01]  /*40d0*/  IMAD.X R13, RZ, RZ, R13, P1 ;  /* 0x000000ffff0d7224 */ /* 0x000fe200008e060d */
[----:B------:R-:W-:-:S04]  /*40e0*/  ISETP.GT.AND.EX P0, PT, R8, -0x1, PT, P2 ;  /* 0xffffffff0800780c */ /* 0x000fc80003f04320 */
[----:B------:R-:W-:Y:S02]  /*40f0*/  SEL R12, R8, R13, P0 ;  /* 0x0000000d080c7207 */ /* 0x000fe40000000000 */
[----:B------:R-:W-:Y:S02]  /*4100*/  SEL R17, R11, R16, P0 ;  /* 0x000000100b117207 */ /* 0x000fe40000000000 */
[----:B------:R-:W-:Y:S02]  /*4110*/  ISETP.NE.U32.AND P1, PT, R12, RZ, PT ;  /* 0x000000ff0c00720c */ /* 0x000fe40003f25070 */
[----:B------:R-:W-:Y:S02]  /*4120*/  SEL R19, R19, R10, P0 ;  /* 0x0000000a13137207 */ /* 0x000fe40000000000 */
[----:B------:R-:W-:Y:S01]  /*4130*/  SEL R11, R17, R12, !P1 ;  /* 0x0000000c110b7207 */ /* 0x000fe20004800000 */
[----:B------:R-:W-:-:S05]  /*4140*/  @!P0 IMAD.MOV R14, RZ, RZ, -R14 ;  /* 0x000000ffff0e8224 */ /* 0x000fca00078e0a0e */
[----:B------:R-:W0:Y:S02]  /*4150*/  FLO.U32 R11, R11 ;  /* 0x0000000b000b7300 */ /* 0x000e2400000e0000 */
[C---:B0-----:R-:W-:Y:S02]  /*4160*/  IADD3 R15, PT, PT, -R11.reuse, 0x1f, RZ ;  /* 0x0000001f0b0f7810 */ /* 0x041fe40007ffe1ff */
[----:B------:R-:W-:-:S03]  /*4170*/  IADD3 R13, PT, PT, -R11, 0x3f, RZ ;  /* 0x0000003f0b0d7810 */ /* 0x000fc60007ffe1ff */
[----:B------:R-:W-:-:S05]  /*4180*/  @P1 IMAD.MOV R13, RZ, RZ, R15 ;  /* 0x000000ffff0d1224 */ /* 0x000fca00078e020f */
[----:B------:R-:W-:-:S13]  /*4190*/  ISETP.NE.AND P1, PT, R13, RZ, PT ;  /* 0x000000ff0d00720c */ /* 0x000fda0003f25270 */
[----:B------:R-:W-:Y:S05]  /*41a0*/  @!P1 BRA `(.L_x_71) ;  /* 0x0000000000289947 */ /* 0x000fea0003800000 */
[C---:B------:R-:W-:Y:S02]  /*41b0*/  LOP3.LUT R10, R13.reuse, 0x3f, RZ, 0xc0, !PT ;  /* 0x0000003f0d0a7812 */ /* 0x040fe400078ec0ff */
[--C-:B------:R-:W-:Y:S02]  /*41c0*/  SHF.R.U64 R14, R14, 0x1, R19.reuse ;  /* 0x000000010e0e7819 */ /* 0x100fe40000001213 */
[----:B------:R-:W-:Y:S02]  /*41d0*/  SHF.R.U32.HI R16, RZ, 0x1, R19 ;  /* 0x00000001ff107819 */ /* 0x000fe40000011613 */
[----:B------:R-:W-:Y:S02]  /*41e0*/  LOP3.LUT R11, R13, 0x3f, RZ, 0xc, !PT ;  /* 0x0000003f0d0b7812 */ /* 0x000fe400078e0cff */
[CC--:B------:R-:W-:Y:S02]  /*41f0*/  SHF.L.U64.HI R12, R17.reuse, R10.reuse, R12 ;  /* 0x0000000a110c7219 */ /* 0x0c0fe4000001020c */
[----:B------:R-:W-:-:S02]  /*4200*/  SHF.L.U32 R10, R17, R10, RZ ;  /* 0x0000000a110a7219 */ /* 0x000fc400000006ff */
[-CC-:B------:R-:W-:Y:S02]  /*4210*/  SHF.R.U64 R17, R14, R11.reuse, R16.reuse ;  /* 0x0000000b0e117219 */ /* 0x180fe40000001210 */
[----:B------:R-:W-:Y:S02]  /*4220*/  SHF.R.U32.HI R11, RZ, R11, R16 ;  /* 0x0000000bff0b7219 */ /* 0x000fe40000011610 */
[----:B------:R-:W-:Y:S02]  /*4230*/  LOP3.LUT R17, R10, R17, RZ, 0xfc, !PT ;  /* 0x000000110a117212 */ /* 0x000fe400078efcff */
[----:B------:R-:W-:-:S07]  /*4240*/  LOP3.LUT R12, R12, R11, RZ, 0xfc, !PT ;  /* 0x0000000b0c0c7212 */ /* 0x000fce00078efcff */
.L_x_71:
[----:B------:R-:W-:Y:S05]  /*4250*/  BSYNC.RECONVERGENT B3 ;  /* 0x0000000000037941 */ /* 0x000fea0003800200 */
.L_x_70:
[----:B------:R-:W-:Y:S01]  /*4260*/  IMAD.WIDE.U32 R14, R17, 0x2168c235, RZ ;  /* 0x2168c235110e7825 */ /* 0x000fe200078e00ff */
[----:B------:R-:W-:-:S03]  /*4270*/  SHF.R.U32.HI R9, RZ, 0x1e, R9 ;  /* 0x0000001eff097819 */ /* 0x000fc60000011609 */
[----:B------:R-:W-:Y:S01]  /*4280*/  IMAD.MOV.U32 R10, RZ, RZ, R15 ;  /* 0x000000ffff0a7224 */ /* 0x000fe200078e000f */
[----:B------:R-:W-:Y:S01]  /*4290*/  IADD3 RZ, P1, PT, R14, R14, RZ ;  /* 0x0000000e0eff7210 */ /* 0x000fe20007f3e0ff */
[----:B------:R-:W-:Y:S01]  /*42a0*/  IMAD.MOV.U32 R11, RZ, RZ, RZ ;  /* 0x000000ffff0b7224 */ /* 0x000fe200078e00ff */
[----:B------:R-:W-:Y:S01]  /*42b0*/  LEA.HI R9, R8, R9, RZ, 0x1 ;  /* 0x0000000908097211 */ /* 0x000fe200078f08ff */
[----:B------:R-:W-:-:S04]  /*42c0*/  IMAD.HI.U32 R15, R12, -0x36f0255e, RZ ;  /* 0xc90fdaa20c0f7827 */ /* 0x000fc800078e00ff */
[----:B------:R-:W-:-:S04]  /*42d0*/  IMAD.WIDE.U32 R10, R17, -0x36f0255e, R10 ;  /* 0xc90fdaa2110a7825 */ /* 0x000fc800078e000a */
[C---:B------:R-:W-:Y:S02]  /*42e0*/  IMAD R17, R12.reuse, -0x36f0255e, RZ ;  /* 0xc90fdaa20c117824 */ /* 0x040fe400078e02ff */
[----:B------:R-:W-:-:S04]  /*42f0*/  IMAD.WIDE.U32 R10, P2, R12, 0x2168c235, R10 ;  /* 0x2168c2350c0a7825 */ /* 0x000fc8000784000a */
[----:B------:R-:W-:Y:S01]  /*4300*/  IMAD.X R12, RZ, RZ, R15, P2 ;  /* 0x000000ffff0c7224 */ /* 0x000fe200010e060f */
[----:B------:R-:W-:Y:S02]  /*4310*/  IADD3 R11, P2, PT, R17, R11, RZ ;  /* 0x0000000b110b7210 */ /* 0x000fe40007f5e0ff */
[----:B------:R-:W-:Y:S02]  /*4320*/  IADD3.X RZ, P1, PT, R10, R10, RZ, P1, !PT ;  /* 0x0000000a0aff7210 */ /* 0x000fe40000f3e4ff */
[C---:B------:R-:W-:Y:S01]  /*4330*/  ISETP.GT.U32.AND P3, PT, R11.reuse, RZ, PT ;  /* 0x000000ff0b00720c */ /* 0x040fe20003f64070 */
[----:B------:R-:W-:Y:S01]  /*4340*/  IMAD.X R12, RZ, RZ, R12, P2 ;  /* 0x000000ffff0c7224 */ /* 0x000fe200010e060c */
[----:B------:R-:W-:-:S04]  /*4350*/  IADD3.X R10, P2, PT, R11, R11, RZ, P1, !PT ;  /* 0x0000000b0b0a7210 */ /* 0x000fc80000f5e4ff */
[C---:B------:R-:W-:Y:S01]  /*4360*/  ISETP.GT.AND.EX P1, PT, R12.reuse, RZ, PT, P3 ;  /* 0x000000ff0c00720c */ /* 0x040fe20003f24330 */
[----:B------:R-:W-:-:S03]  /*4370*/  IMAD.X R15, R12, 0x1, R12, P2 ;  /* 0x000000010c0f7824 */ /* 0x000fc600010e060c */
[----:B------:R-:W-:Y:S02]  /*4380*/  SEL R10, R10, R11, P1 ;  /* 0x0000000b0a0a7207 */ /* 0x000fe40000800000 */
[----:B------:R-:W-:Y:S02]  /*4390*/  SEL R11, R15, R12, P1 ;  /* 0x0000000c0f0b7207 */ /* 0x000fe40000800000 */
[----:B------:R-:W-:Y:S02]  /*43a0*/  IADD3 R16, P2, PT, R10, 0x1, RZ ;  /* 0x000000010a107810 */ /* 0x000fe40007f5e0ff */
[----:B------:R-:W-:Y:S02]  /*43b0*/  SEL R10, RZ, 0xffffffff, !P1 ;  /* 0xffffffffff0a7807 */ /* 0x000fe40004800000 */
[----:B------:R-:W-:Y:S01]  /*43c0*/  LOP3.LUT P1, R7, R7, 0x80000000, RZ, 0xc0, !PT ;  /* 0x8000000007077812 */ /* 0x000fe2000782c0ff */
[----:B------:R-:W-:Y:S02]  /*43d0*/  IMAD.X R11, RZ, RZ, R11, P2 ;  /* 0x000000ffff0b7224 */ /* 0x000fe400010e060b */
[----:B------:R-:W-:Y:S01]  /*43e0*/  IMAD.IADD R10, R10, 0x1, -R13 ;  /* 0x000000010a0a7824 */ /* 0x000fe200078e0a0d */
[----:B------:R-:W-:-:S02]  /*43f0*/  @!P0 LOP3.LUT R7, R7, 0x80000000, RZ, 0x3c, !PT ;  /* 0x8000000007078812 */ /* 0x000fc400078e3cff */
[----:B------:R-:W-:Y:S01]  /*4400*/  SHF.R.U64 R16, R16, 0xa, R11 ;  /* 0x0000000a10107819 */ /* 0x000fe2000000120b */
[----:B------:R-:W-:-:S03]  /*4410*/  IMAD.SHL.U32 R10, R10, 0x100000, RZ ;  /* 0x001000000a0a7824 */ /* 0x000fc600078e00ff */
[----:B------:R-:W-:-:S03]  /*4420*/  IADD3 R16, P2, PT, R16, 0x1, RZ ;  /* 0x0000000110107810 */ /* 0x000fc60007f5e0ff */
[----:B------:R-:W-:Y:S01]  /*4430*/  @P1 IMAD.MOV R9, RZ, RZ, -R9 ;  /* 0x000000ffff091224 */ /* 0x000fe200078e0a09 */
[----:B------:R-:W-:-:S04]  /*4440*/  LEA.HI.X R11, R11, RZ, RZ, 0x16, P2 ;  /* 0x000000ff0b0b7211 */ /* 0x000fc800010fb4ff */
[--C-:B------:R-:W-:Y:S02]  /*4450*/  SHF.R.U64 R16, R16, 0x1, R11.reuse ;  /* 0x0000000110107819 */ /* 0x100fe4000000120b */
[----:B------:R-:W-:Y:S02]  /*4460*/  SHF.R.U32.HI R11, RZ, 0x1, R11 ;  /* 0x00000001ff0b7819 */ /* 0x000fe4000001160b */
[----:B------:R-:W-:-:S04]  /*4470*/  IADD3 R16, P2, P3, RZ, RZ, R16 ;  /* 0x000000ffff107210 */ /* 0x000fc80007b5e010 */
[----:B------:R-:W-:-:S04]  /*4480*/  IADD3.X R8, PT, PT, R10, 0x3fe00000, R11, P2, P3 ;  /* 0x3fe000000a087810 */ /* 0x000fc800017e640b */
[----:B------:R-:W-:-:S07]  /*4490*/  LOP3.LUT R17, R8, R7, RZ, 0xfc, !PT ;  /* 0x0000000708117212 */ /* 0x000fce00078efcff */
.L_x_65:
[----:B------:R-:W-:-:S04]  /*44a0*/  IMAD.MOV.U32 R7, RZ, RZ, 0x0 ;  /* 0x00000000ff077424 */ /* 0x000fc800078e00ff */
[----:B------:R-:W-:Y:S05]  /*44b0*/  RET.REL.NODEC R6 `(_Z4funcPfS_S_S_S_i) ;  /* 0xffffffb806d07950 */ /* 0x000fea0003c3ffff */
.L_x_72:
[----:B------:R-:W-:-:S00]  /*44c0*/  BRA `(.L_x_72) ;  /* 0xfffffffc00fc7947 */ /* 0x000fc0000383ffff */
[----:B------:R-:W-:-:S00]  /*44d0*/  NOP ;  /* 0x0000000000007918 */ /* 0x000fc00000000000 */
        /* <DEDUP_REMOVED lines=10> */
.L_x_96:


//--------------------- .text._Z15generate_randomPfiffm --------------------------
	.section	.text._Z15generate_randomPfiffm,"ax",@progbits
	.align	128
        .global         _Z15generate_randomPfiffm
        .type           _Z15generate_randomPfiffm,@function
        .size           _Z15generate_randomPfiffm,(.L_x_98 - _Z15generate_randomPfiffm)
        .other          _Z15generate_randomPfiffm,@"STO_CUDA_ENTRY STV_DEFAULT"
_Z15generate_randomPfiffm:
.text._Z15generate_randomPfiffm:
[----:B------:R-:W0:Y:S08]  /*0000*/  LDC R1, c[0x0][0x37c] ;  /* 0x0000df00ff017b82 */ /* 0x000e300000000800 */
[----:B------:R-:W1:Y:S01]  /*0010*/  LDC.64 R2, c[0x0][0x398] ;  /* 0x0000e600ff027b82 */ /* 0x000e620000000a00 */
[----:B------:R-:W2:Y:S01]  /*0020*/  S2R R9, SR_TID.X ;  /* 0x0000000000097919 */ /* 0x000ea20000002100 */
[----:B0-----:R-:W-:Y:S01]  /*0030*/  VIADD R1, R1, 0xffffffd0 ;  /* 0xffffffd001017836 */ /* 0x001fe20000000000 */
[----:B------:R-:W0:Y:S01]  /*0040*/  LDCU.64 UR6, c[0x0][0x358] ;  /* 0x00006b00ff0677ac */ /* 0x000e220008000a00 */
[----:B------:R-:W-:Y:S04]  /*0050*/  BSSY.RECONVERGENT B0, `(.L_x_73) ;  /* 0x0000264000007945 */ /* 0x000fe80003800200 */
[----:B------:R-:W2:Y:S08]  /*0060*/  S2UR UR4, SR_CTAID.X ;  /* 0x00000000000479c3 */ /* 0x000eb00000002500 */
[----:B------:R-:W2:Y:S01]  /*0070*/  LDC R12, c[0x0][0x360] ;  /* 0x0000d800ff0c7b82 */ /* 0x000ea20000000800 */
[----:B-1----:R-:W-:-:S02]  /*0080*/  LOP3.LUT R0, R2, 0xaad26b49, RZ, 0x3c, !PT ;  /* 0xaad26b4902007812 */ /* 0x002fc400078e3cff */
[----:B------:R-:W-:-:S03]  /*0090*/  LOP3.LUT R2, R3, 0xf7dcefdd, RZ, 0x3c, !PT ;  /* 0xf7dcefdd03027812 */ /* 0x000fc600078e3cff */
[----:B------:R-:W-:Y:S02]  /*00a0*/  IMAD R0, R0, 0x4182bed5, RZ ;  /* 0x4182bed500007824 */ /* 0x000fe400078e02ff */
[----:B------:R-:W-:Y:S02]  /*00b0*/  IMAD R5, R2, -0x658354e5, RZ ;  /* 0x9a7cab1b02057824 */ /* 0x000fe400078e02ff */
[C---:B------:R-:W-:Y:S01]  /*00c0*/  VIADD R7, R0.reuse, 0x75bcd15 ;  /* 0x075bcd1500077836 */ /* 0x040fe20000000000 */
[C---:B------:R-:W-:Y:S01]  /*00d0*/  LOP3.LUT R2, R0.reuse, 0x159a55e5, RZ, 0x3c, !PT ;  /* 0x159a55e500027812 */ /* 0x040fe200078e3cff */
[C---:B------:R-:W-:Y:S01]  /*00e0*/  VIADD R3, R5.reuse, 0x1f123bb5 ;  /* 0x1f123bb505037836 */ /* 0x040fe20000000000 */
[C---:B------:R-:W-:Y:S02]  /*00f0*/  IADD3 R6, PT, PT, R0.reuse, 0x64f0c9, R5 ;  /* 0x0064f0c900067810 */ /* 0x040fe40007ffe005 */
[----:B------:R-:W-:Y:S01]  /*0100*/  LOP3.LUT R4, R5, 0x5491333, RZ, 0x3c, !PT ;  /* 0x0549133305047812 */ /* 0x000fe200078e3cff */
[----:B------:R-:W-:Y:S01]  /*0110*/  VIADD R5, R0, 0x583f19 ;  /* 0x00583f1900057836 */ /* 0x000fe20000000000 */
[----:B------:R1:W-:Y:S01]  /*0120*/  STL.64 [R1+0x8], R2 ;  /* 0x0000080201007387 */ /* 0x0003e20000100a00 */
[----:B--2---:R-:W-:-:S03]  /*0130*/  IMAD R0, R12, UR4, R9 ;  /* 0x000000040c007c24 */ /* 0x004fc6000f8e0209 */
[----:B------:R1:W-:Y:S02]  /*0140*/  STL.64 [R1], R6 ;  /* 0x0000000601007387 */ /* 0x0003e40000100a00 */
[----:B------:R-:W-:Y:S02]  /*0150*/  ISETP.NE.AND P0, PT, R0, RZ, PT ;  /* 0x000000ff0000720c */ /* 0x000fe40003f05270 */
[----:B------:R1:W-:Y:S01]  /*0160*/  STL.64 [R1+0x10], R4 ;  /* 0x0000100401007387 */ /* 0x0003e20000100a00 */
[----:B------:R-:W-:-:S10]  /*0170*/  SHF.R.S32.HI R8, RZ, 0x1f, R0 ;  /* 0x0000001fff087819 */ /* 0x000fd40000011400 */
[----:B0-----:R-:W-:Y:S05]  /*0180*/  @!P0 BRA `(.L_x_74) ;  /* 0x0000002400408947 */ /* 0x001fea0003800000 */
[----:B------:R-:W-:Y:S02]  /*0190*/  IMAD.MOV.U32 R16, RZ, RZ, R8 ;  /* 0x000000ffff107224 */ /* 0x000fe400078e0008 */
[----:B------:R-:W-:Y:S02]  /*01a0*/  IMAD.MOV.U32 R14, RZ, RZ, RZ ;  /* 0x000000ffff0e7224 */ /* 0x000fe400078e00ff */
[----:B------:R-:W-:-:S07]  /*01b0*/  IMAD.MOV.U32 R13, RZ, RZ, R0 ;  /* 0x000000ffff0d7224 */ /* 0x000fce00078e0000 */
.L_x_83:
[----:B------:R-:W-:Y:S01]  /*01c0*/  LOP3.LUT R19, R13, 0x3, RZ, 0xc0, !PT ;  /* 0x000000030d137812 */ /* 0x000fe200078ec0ff */
[----:B------:R-:W-:Y:S03]  /*01d0*/  BSSY.RECONVERGENT B1, `(.L_x_75) ;  /* 0x0000245000017945 */ /* 0x000fe60003800200 */
[----:B------:R-:W-:-:S04]  /*01e0*/  ISETP.NE.U32.AND P0, PT, R19, RZ, PT ;  /* 0x000000ff1300720c */ /* 0x000fc80003f05070 */
[----:B------:R-:W-:-:S13]  /*01f0*/  ISETP.NE.AND.EX P0, PT, RZ, RZ, PT, P0 ;  /* 0x000000ffff00720c */ /* 0x000fda0003f05300 */
[----:B0-23--:R-:W-:Y:S05]  /*0200*/  @!P0 BRA `(.L_x_76) ;  /* 0x0000002400048947 */ /* 0x00dfea0003800000 */
[----:B------:R-:W0:Y:S01]  /*0210*/  LDC.64 R8, c[0x4][RZ] ;  /* 0x01000000ff087b82 */ /* 0x000e220000000a00 */
[----:B------:R-:W-:Y:S01]  /*0220*/  IMAD.MOV.U32 R18, RZ, RZ, RZ ;  /* 0x000000ffff127224 */ /* 0x000fe200078e00ff */
[----:B-1----:R-:W-:Y:S02]  /*0230*/  CS2R R4, SRZ ;  /* 0x0000000000047805 */ /* 0x002fe4000001ff00 */
[----:B------:R-:W-:Y:S01]  /*0240*/  CS2R R2, SRZ ;  /* 0x0000000000027805 */ /* 0x000fe2000001ff00 */
[----:B------:R-:W-:Y:S02]  /*0250*/  IMAD.MOV.U32 R7, RZ, RZ, RZ ;  /* 0x000000ffff077224 */ /* 0x000fe400078e00ff */
[----:B0-----:R-:W-:-:S07]  /*0260*/  IMAD.WIDE.U32 R8, R14, 0xc80, R8 ;  /* 0x00000c800e087825 */ /* 0x001fce00078e0008 */
.L_x_78:
[----:B------:R-:W-:-:S06]  /*0270*/  IMAD R15, R18, 0x4, R1 ;  /* 0x00000004120f7824 */ /* 0x000fcc00078e0201 */
[----:B------:R-:W5:Y:S01]  /*0280*/  LDL R15, [R15+0x4] ;  /* 0x000004000f0f7983 */ /* 0x000f620000100800 */
[----:B------:R-:W-:Y:S01]  /*0290*/  IMAD.SHL.U32 R17, R18, 0x20, RZ ;  /* 0x0000002012117824 */ /* 0x000fe200078e00ff */
[----:B------:R-:W-:-:S06]  /*02a0*/  UMOV UR4, URZ ;  /* 0x000000ff00047c82 */ /* 0x000fcc0008000000 */
.L_x_77:
[----:B-----5:R-:W-:Y:S01]  /*02b0*/  SHF.R.U32.HI R22, RZ, UR4, R15 ;  /* 0x00000004ff167c19 */ /* 0x020fe2000801160f */
[----:B------:R-:W-:-:S03]  /*02c0*/  VIADD R10, R17, UR4 ;  /* 0x00000004110a7c36 */ /* 0x000fc60008000000 */
[----:B------:R-:W-:-:S04]  /*02d0*/  LOP3.LUT R11, R22, 0x1, RZ, 0xc0, !PT ;  /* 0x00000001160b7812 */ /* 0x000fc800078ec0ff */
[----:B------:R-:W-:Y:S01]  /*02e0*/  ISETP.NE.U32.AND P0, PT, R11, 0x1, PT ;  /* 0x000000010b00780c */ /* 0x000fe20003f05070 */
[----:B------:R-:W-:-:S03]  /*02f0*/  IMAD R11, R10, 0x5, RZ ;  /* 0x000000050a0b7824 */ /* 0x000fc600078e02ff */
[----:B------:R-:W-:Y:S01]  /*0300*/  R2P PR, R22, 0x7e ;  /* 0x0000007e16007804 */ /* 0x000fe20000000000 */
[----:B------:R-:W-:-:S08]  /*0310*/  IMAD.WIDE.U32 R10, R11, 0x4, R8 ;  /* 0x000000040b0a7825 */ /* 0x000fd000078e0008 */
[----:B------:R-:W2:Y:S04]  /*0320*/  @!P0 LDG.E R20, desc[UR6][R10.64+0x10] ;  /* 0x000010060a148981 */ /* 0x000ea8000c1e1900 */
[----:B------:R-:W3:Y:S04]  /*0330*/  @P1 LDG.E R24, desc[UR6][R10.64+0x24] ;  /* 0x000024060a181981 */ /* 0x000ee8000c1e1900 */
[----:B------:R-:W4:Y:S04]  /*0340*/  @P2 LDG.E R26, desc[UR6][R10.64+0x38] ;  /* 0x000038060a1a2981 */ /* 0x000f28000c1e1900 */
[----:B------:R-:W4:Y:S04]  /*0350*/  @P3 LDG.E R28, desc[UR6][R10.64+0x4c] ;  /* 0x00004c060a1c3981 */ /* 0x000f28000c1e1900 */
[----:B------:R-:W4:Y:S04]  /*0360*/  @!P0 LDG.E R21, desc[UR6][R10.64+0x4] ;  /* 0x000004060a158981 */ /* 0x000f28000c1e1900 */
[----:B------:R-:W4:Y:S01]  /*0370*/  @P1 LDG.E R23, desc[UR6][R10.64+0x20] ;  /* 0x000020060a171981 */ /* 0x000f22000c1e1900 */
[----:B--2---:R-:W-:-:S03]  /*0380*/  @!P0 LOP3.LUT R5, R5, R20, RZ, 0x3c, !PT ;  /* 0x0000001405058212 */ /* 0x004fc600078e3cff */
[----:B------:R-:W2:Y:S01]  /*0390*/  @!P0 LDG.E R20, desc[UR6][R10.64] ;  /* 0x000000060a148981 */ /* 0x000ea2000c1e1900 */
[----:B---3--:R-:W-:-:S03]  /*03a0*/  @P1 LOP3.LUT R5, R5, R24, RZ, 0x3c, !PT ;  /* 0x0000001805051212 */ /* 0x008fc600078e3cff */
[----:B------:R-:W3:Y:S01]  /*03b0*/  @P4 LDG.E R24, desc[UR6][R10.64+0x60] ;  /* 0x000060060a184981 */ /* 0x000ee2000c1e1900 */
[----:B----4-:R-:W-:-:S03]  /*03c0*/  @P2 LOP3.LUT R5, R5, R26, RZ, 0x3c, !PT ;  /* 0x0000001a05052212 */ /* 0x010fc600078e3cff */
[----:B------:R-:W4:Y:S01]  /*03d0*/  @P5 LDG.E R26, desc[UR6][R10.64+0x74] ;  /* 0x000074060a1a5981 */ /* 0x000f22000c1e1900 */
[----:B------:R-:W-:Y:S02]  /*03e0*/  @P3 LOP3.LUT R5, R5, R28, RZ, 0x3c, !PT ;  /* 0x0000001c05053212 */ /* 0x000fe400078e3cff */
[----:B------:R-:W-:Y:S02]  /*03f0*/  @!P0 LOP3.LUT R2, R2, R21, RZ, 0x3c, !PT ;  /* 0x0000001502028212 */ /* 0x000fe400078e3cff */
[----:B------:R-:W4:Y:S01]  /*0400*/  @!P0 LDG.E R21, desc[UR6][R10.64+0xc] ;  /* 0x00000c060a158981 */ /* 0x000f22000c1e1900 */
[----:B--2---:R-:W-:-:S03]  /*0410*/  @!P0 LOP3.LUT R7, R7, R20, RZ, 0x3c, !PT ;  /* 0x0000001407078212 */ /* 0x004fc600078e3cff */
[----:B------:R-:W2:Y:S01]  /*0420*/  @!P0 LDG.E R20, desc[UR6][R10.64+0x8] ;  /* 0x000008060a148981 */ /* 0x000ea2000c1e1900 */
[----:B---3--:R-:W-:-:S03]  /*0430*/  @P4 LOP3.LUT R5, R5, R24, RZ, 0x3c, !PT ;  /* 0x0000001805054212 */ /* 0x008fc600078e3cff */
[----:B------:R-:W3:Y:S01]  /*0440*/  @P1 LDG.E R24, desc[UR6][R10.64+0x14] ;  /* 0x000014060a181981 */ /* 0x000ee2000c1e1900 */
[----:B----4-:R-:W-:-:S03]  /*0450*/  @!P0 LOP3.LUT R4, R4, R21, RZ, 0x3c, !PT ;  /* 0x0000001504048212 */ /* 0x010fc600078e3cff */
[----:B------:R-:W4:Y:S01]  /*0460*/  @P1 LDG.E R21, desc[UR6][R10.64+0x18] ;  /* 0x000018060a151981 */ /* 0x000f22000c1e1900 */
[----:B--2---:R-:W-:-:S03]  /*0470*/  @!P0 LOP3.LUT R3, R3, R20, RZ, 0x3c, !PT ;  /* 0x0000001403038212 */ /* 0x004fc600078e3cff */
[----:B------:R-:W2:Y:S01]  /*0480*/  @P1 LDG.E R20, desc[UR6][R10.64+0x1c] ;  /* 0x00001c060a141981 */ /* 0x000ea2000c1e1900 */
[----:B---3--:R-:W-:-:S03]  /*0490*/  @P1 LOP3.LUT R7, R7, R24, RZ, 0x3c, !PT ;  /* 0x0000001807071212 */ /* 0x008fc600078e3cff */
[----:B------:R-:W3:Y:S01]  /*04a0*/  @P2 LDG.E R24, desc[UR6][R10.64+0x28] ;  /* 0x000028060a182981 */ /* 0x000ee2000c1e1900 */
[----:B------:R-:W-:-:S03]  /*04b0*/  @P1 LOP3.LUT R4, R4, R23, RZ, 0x3c, !PT ;  /* 0x0000001704041212 */ /* 0x000fc600078e3cff */
[----:B------:R-:W3:Y:S01]  /*04c0*/  @P2 LDG.E R23, desc[UR6][R10.64+0x34] ;  /* 0x000034060a172981 */ /* 0x000ee2000c1e1900 */
[----:B----4-:R-:W-:-:S03]  /*04d0*/  @P1 LOP3.LUT R2, R2, R21, RZ, 0x3c, !PT ;  /* 0x0000001502021212 */ /* 0x010fc600078e3cff */
[----:B------:R-:W4:Y:S01]  /*04e0*/  @P2 LDG.E R21, desc[UR6][R10.64+0x2c] ;  /* 0x00002c060a152981 */ /* 0x000f22000c1e1900 */
[----:B--2---:R-:W-:-:S03]  /*04f0*/  @P1 LOP3.LUT R3, R3, R20, RZ, 0x3c, !PT ;  /* 0x0000001403031212 */ /* 0x004fc600078e3cff */
        /* <DEDUP_REMOVED lines=27> */
[----:B------:R-:W-:Y:S02]  /*06b0*/  LOP3.LUT P0, RZ, R22, 0x80, RZ, 0xc0, !PT ;  /* 0x0000008016ff7812 */ /* 0x000fe4000780c0ff */
[----:B------:R-:W-:Y:S02]  /*06c0*/  @P5 LOP3.LUT R4, R4, R23, RZ, 0x3c, !PT ;  /* 0x0000001704045212 */ /* 0x000fe400078e3cff */
        /* <DEDUP_REMOVED lines=17> */
[----:B------:R-:W-:Y:S02]  /*07e0*/  @P6 LOP3.LUT R5, R5, R26, RZ, 0x3c, !PT ;  /* 0x0000001a05056212 */ /* 0x000fe400078e3cff */
[----:B------:R-:W-:Y:S02]  /*07f0*/  @P0 LOP3.LUT R4, R4, R23, RZ, 0x3c, !PT ;  /* 0x0000001704040212 */ /* 0x000fe400078e3cff */
[----:B----4-:R-:W-:Y:S02]  /*0800*/  @P0 LOP3.LUT R2, R2, R21, RZ, 0x3c, !PT ;  /* 0x0000001502020212 */ /* 0x010fe400078e3cff */
[----:B--2---:R-:W-:Y:S02]  /*0810*/  @P0 LOP3.LUT R3, R3, R20, RZ, 0x3c, !PT ;  /* 0x0000001403030212 */ /* 0x004fe400078e3cff */
[----:B---3--:R-:W-:Y:S02]  /*0820*/  @P0 LOP3.LUT R5, R5, R24, RZ, 0x3c, !PT ;  /* 0x0000001805050212 */ /* 0x008fe400078e3cff */
[----:B------:R-:W-:-:S13]  /*0830*/  R2P PR, R22.B1, 0x7f ;  /* 0x0000007f16007804 */ /* 0x000fda0000001000 */
[----:B------:R-:W2:Y:S04]  /*0840*/  @P0 LDG.E R20, desc[UR6][R10.64+0xa0] ;  /* 0x0000a0060a140981 */ /* 0x000ea8000c1e1900 */
[----:B------:R-:W3:Y:S04]  /*0850*/  @P0 LDG.E R21, desc[UR6][R10.64+0xa4] ;  /* 0x0000a4060a150981 */ /* 0x000ee8000c1e1900 */
[----:B------:R-:W4:Y:S04]  /*0860*/  @P0 LDG.E R23, desc[UR6][R10.64+0xac] ;  /* 0x0000ac060a170981 */ /* 0x000f28000c1e1900 */
[----:B------:R-:W4:Y:S01]  /*0870*/  @P0 LDG.E R24, desc[UR6][R10.64+0xb0] ;  /* 0x0000b0060a180981 */ /* 0x000f22000c1e1900 */
[----:B--2---:R-:W-:-:S03]  /*0880*/  @P0 LOP3.LUT R7, R7, R20, RZ, 0x3c, !PT ;  /* 0x0000001407070212 */ /* 0x004fc600078e3cff */
[----:B------:R-:W2:Y:S01]  /*0890*/  @P0 LDG.E R20, desc[UR6][R10.64+0xa8] ;  /* 0x0000a8060a140981 */ /* 0x000ea2000c1e1900 */
[----:B---3--:R-:W-:-:S03]  /*08a0*/  @P0 LOP3.LUT R2, R2, R21, RZ, 0x3c, !PT ;  /* 0x0000001502020212 */ /* 0x008fc600078e3cff */
[----:B------:R-:W3:Y:S01]  /*08b0*/  @P1 LDG.E R21, desc[UR6][R10.64+0xb8] ;  /* 0x0000b8060a151981 */ /* 0x000ee2000c1e1900 */
[----:B----4-:R-:W-:-:S03]  /*08c0*/  @P0 LOP3.LUT R4, R4, R23, RZ, 0x3c, !PT ;  /* 0x0000001704040212 */ /* 0x010fc600078e3cff */
[----:B------:R-:W4:Y:S01]  /*08d0*/  @P1 LDG.E R23, desc[UR6][R10.64+0xc0] ;  /* 0x0000c0060a171981 */ /* 0x000f22000c1e1900 */
[----:B------:R-:W-:-:S03]  /*08e0*/  @P0 LOP3.LUT R5, R5, R24, RZ, 0x3c, !PT ;  /* 0x0000001805050212 */ /* 0x000fc600078e3cff */
[----:B------:R-:W4:Y:S01]  /*08f0*/  @P1 LDG.E R24, desc[UR6][R10.64+0xbc] ;  /* 0x0000bc060a181981 */ /* 0x000f22000c1e1900 */
[----:B--2---:R-:W-:-:S03]  /*0900*/  @P0 LOP3.LUT R3, R3, R20, RZ, 0x3c, !PT ;  /* 0x0000001403030212 */ /* 0x004fc600078e3cff */
[----:B------:R-:W2:Y:S01]  /*0910*/  @P1 LDG.E R20, desc[UR6][R10.64+0xb4] ;  /* 0x0000b4060a141981 */ /* 0x000ea2000c1e1900 */
[----:B------:R-:W-:Y:S02]  /*0920*/  LOP3.LUT P0, RZ, R22, 0x8000, RZ, 0xc0, !PT ;  /* 0x0000800016ff7812 */ /* 0x000fe4000780c0ff */
[----:B---3--:R-:W-:Y:S01]  /*0930*/  @P1 LOP3.LUT R2, R2, R21, RZ, 0x3c, !PT ;  /* 0x0000001502021212 */ /* 0x008fe200078e3cff */
[----:B------:R-:W3:Y:S01]  /*0940*/  @P2 LDG.E R22, desc[UR6][R10.64+0xc8] ;  /* 0x0000c8060a162981 */ /* 0x000ee2000c1e1900 */
[----:B----4-:R-:W-:-:S03]  /*0950*/  @P1 LOP3.LUT R4, R4, R23, RZ, 0x3c, !PT ;  /* 0x0000001704041212 */ /* 0x010fc600078e3cff */
[----:B------:R-:W4:Y:S01]  /*0960*/  @P2 LDG.E R21, desc[UR6][R10.64+0xcc] ;  /* 0x0000cc060a152981 */ /* 0x000f22000c1e1900 */
[----:B------:R-:W-:-:S03]  /*0970*/  @P1 LOP3.LUT R3, R3, R24, RZ, 0x3c, !PT ;  /* 0x0000001803031212 */ /* 0x000fc600078e3cff */
[----:B------:R-:W4:Y:S04]  /*0980*/  @P2 LDG.E R24, desc[UR6][R10.64+0xd0] ;  /* 0x0000d0060a182981 */ /* 0x000f28000c1e1900 */
        /* <DEDUP_REMOVED lines=10> */
[----:B------:R-:W-:-:S03]  /*0a30*/  @P2 LOP3.LUT R4, R4, R23, RZ, 0x3c, !PT ;  /* 0x0000001704042212 */ /* 0x000fc600078e3cff */
        /* <DEDUP_REMOVED lines=43> */
[----:B------:R-:W-:-:S04]  /*0cf0*/  UIADD3 UR4, UPT, UPT, UR4, 0x10, URZ ;  /* 0x0000001004047890 */ /* 0x000fc8000fffe0ff */
[----:B------:R-:W-:Y:S01]  /*0d00*/  UISETP.NE.AND UP0, UPT, UR4, 0x20, UPT ;  /* 0x000000200400788c */ /* 0x000fe2000bf05270 */
[----:B---3--:R-:W-:Y:S02]  /*0d10*/  @P0 LOP3.LUT R7, R7, R22, RZ, 0x3c, !PT ;  /* 0x0000001607070212 */ /* 0x008fe400078e3cff */
[----:B----4-:R-:W-:Y:S02]  /*0d20*/  @P0 LOP3.LUT R2, R2, R21, RZ, 0x3c, !PT ;  /* 0x0000001502020212 */ /* 0x010fe400078e3cff */
[----:B------:R-:W-:Y:S02]  /*0d30*/  @P0 LOP3.LUT R3, R3, R24, RZ, 0x3c, !PT ;  /* 0x0000001803030212 */ /* 0x000fe400078e3cff */
[----:B------:R-:W-:Y:S02]  /*0d40*/  @P0 LOP3.LUT R4, R4, R23, RZ, 0x3c, !PT ;  /* 0x0000001704040212 */ /* 0x000fe400078e3cff */
[----:B--2---:R-:W-:-:S04]  /*0d50*/  @P6 LOP3.LUT R5, R5, R20, RZ, 0x3c, !PT ;  /* 0x0000001405056212 */ /* 0x004fc800078e3cff */
[----:B------:R-:W-:Y:S01]  /*0d60*/  @P0 LOP3.LUT R5, R5, R26, RZ, 0x3c, !PT ;  /* 0x0000001a05050212 */ /* 0x000fe200078e3cff */
[----:B------:R-:W-:Y:S06]  /*0d70*/  BRA.U UP0, `(.L_x_77) ;  /* 0xfffffff5004c7547 */ /* 0x000fec000b83ffff */
[----:B------:R-:W-:-:S05]  /*0d80*/  VIADD R18, R18, 0x1 ;  /* 0x0000000112127836 */ /* 0x000fca0000000000 */
[----:B------:R-:W-:-:S13]  /*0d90*/  ISETP.NE.AND P0, PT, R18, 0x5, PT ;  /* 0x000000051200780c */ /* 0x000fda0003f05270 */
[----:B------:R-:W-:Y:S05]  /*0da0*/  @P0 BRA `(.L_x_78) ;  /* 0xfffffff400300947 */ /* 0x000fea000383ffff */
[----:B------:R0:W-:Y:S01]  /*0db0*/  STL [R1+0x4], R7 ;  /* 0x0000040701007387 */ /* 0x0001e20000100800 */
[----:B------:R-:W-:-:S03]  /*0dc0*/  ISETP.NE.U32.AND P0, PT, R19, 0x1, PT ;  /* 0x000000011300780c */ /* 0x000fc60003f05070 */
[----:B------:R0:W-:Y:S01]  /*0dd0*/  STL.64 [R1+0x8], R2 ;  /* 0x0000080201007387 */ /* 0x0001e20000100a00 */
[----:B------:R-:W-:-:S03]  /*0de0*/  ISETP.NE.AND.EX P0, PT, RZ, RZ, PT, P0 ;  /* 0x000000ffff00720c */ /* 0x000fc60003f05300 */
[----:B------:R0:W-:Y:S10]  /*0df0*/  STL.64 [R1+0x10], R4 ;  /* 0x0000100401007387 */ /* 0x0001f40000100a00 */
[----:B------:R-:W-:Y:S05]  /*0e00*/  @!P0 BRA `(.L_x_76) ;  /* 0x0000001800048947 */ /* 0x000fea0003800000 */
[----:B------:R-:W-:Y:S01]  /*0e10*/  UMOV UR4, URZ ;  /* 0x000000ff00047c82 */ /* 0x000fe20008000000 */
[----:B------:R-:W-:Y:S01]  /*0e20*/  UMOV UR5, URZ ;  /* 0x000000ff00057c82 */ /* 0x000fe20008000000 */
[----:B------:R-:W-:Y:S02]  /*0e30*/  IMAD.MOV.U32 R18, RZ, RZ, RZ ;  /* 0x000000ffff127224 */ /* 0x000fe400078e00ff */
[----:B0-----:R-:W-:Y:S02]  /*0e40*/  IMAD.MOV.U32 R7, RZ, RZ, RZ ;  /* 0x000000ffff077224 */ /* 0x001fe400078e00ff */
[----:B------:R-:W-:Y:S02]  /*0e50*/  IMAD.U32 R5, RZ, RZ, UR4 ;  /* 0x00000004ff057e24 */ /* 0x000fe4000f8e00ff */
[----:B------:R-:W-:Y:S02]  /*0e60*/  IMAD.U32 R4, RZ, RZ, UR5 ;  /* 0x00000005ff047e24 */ /* 0x000fe4000f8e00ff */
[----:B------:R-:W-:-:S02]  /*0e70*/  IMAD.U32 R3, RZ, RZ, UR4 ;  /* 0x00000004ff037e24 */ /* 0x000fc4000f8e00ff */
[----:B------:R-:W-:-:S07]  /*0e80*/  IMAD.U32 R2, RZ, RZ, UR5 ;  /* 0x00000005ff027e24 */ /* 0x000fce000f8e00ff */
.L_x_80:
[----:B------:R-:W-:-:S06]  /*0e90*/  IMAD R15, R18, 0x4, R1 ;  /* 0x00000004120f7824 */ /* 0x000fcc00078e0201 */
[----:B------:R-:W5:Y:S01]  /*0ea0*/  LDL R15, [R15+0x4] ;  /* 0x000004000f0f7983 */ /* 0x000f620000100800 */
[----:B------:R-:W-:Y:S01]  /*0eb0*/  IMAD.SHL.U32 R17, R18, 0x20, RZ ;  /* 0x0000002012117824 */ /* 0x000fe200078e00ff */
[----:B------:R-:W-:-:S06]  /*0ec0*/  UMOV UR4, URZ ;  /* 0x000000ff00047c82 */ /* 0x000fcc0008000000 */
.L_x_79:
        /* <DEDUP_REMOVED lines=181> */
[----:B------:R-:W-:Y:S05]  /*1a20*/  @P0 BRA `(.L_x_76) ;  /* 0x0000000800fc0947 */ /* 0x000fea0003800000 */
[----:B------:R-:W-:Y:S01]  /*1a30*/  UMOV UR4, URZ ;  /* 0x000000ff00047c82 */ /* 0x000fe20008000000 */
[----:B------:R-:W-:Y:S01]  /*1a40*/  UMOV UR5, URZ ;  /* 0x000000ff00057c82 */ /* 0x000fe20008000000 */
[----:B------:R-:W-:Y:S02]  /*1a50*/  IMAD.MOV.U32 R18, RZ, RZ, RZ ;  /* 0x000000ffff127224 */ /* 0x000fe400078e00ff */
[----:B--2---:R-:W-:Y:S02]  /*1a60*/  IMAD.MOV.U32 R7, RZ, RZ, RZ ;  /* 0x000000ffff077224 */ /* 0x004fe400078e00ff */
[----:B------:R-:W-:Y:S02]  /*1a70*/  IMAD.U32 R5, RZ, RZ, UR4 ;  /* 0x00000004ff057e24 */ /* 0x000fe4000f8e00ff */
[----:B------:R-:W-:Y:S02]  /*1a80*/  IMAD.U32 R4, RZ, RZ, UR5 ;  /* 0x00000005ff047e24 */ /* 0x000fe4000f8e00ff */
[----:B------:R-:W-:-:S02]  /*1a90*/  IMAD.U32 R3, RZ, RZ, UR4 ;  /* 0x00000004ff037e24 */ /* 0x000fc4000f8e00ff */
[----:B------:R-:W-:-:S07]  /*1aa0*/  IMAD.U32 R2, RZ, RZ, UR5 ;  /* 0x00000005ff027e24 */ /* 0x000fce000f8e00ff */
.L_x_82:
[----:B------:R-:W-:-:S06]  /*1ab0*/  IMAD R15, R18, 0x4, R1 ;  /* 0x00000004120f7824 */ /* 0x000fcc00078e0201 */
[----:B------:R-:W5:Y:S01]  /*1ac0*/  LDL R15, [R15+0x4] ;  /* 0x000004000f0f7983 */ /* 0x000f620000100800 */
[----:B------:R-:W-:Y:S01]  /*1ad0*/  IMAD.SHL.U32 R17, R18, 0x20, RZ ;  /* 0x0000002012117824 */ /* 0x000fe200078e00ff */
[----:B------:R-:W-:-:S06]  /*1ae0*/  UMOV UR4, URZ ;  /* 0x000000ff00047c82 */ /* 0x000fcc0008000000 */
.L_x_81:
        /* <DEDUP_REMOVED lines=8> */
[----:B------:R-:W3:Y:S04]  /*1b70*/  @!P0 LDG.E R20, desc[UR6][R10.64] ;  /* 0x000000060a148981 */ /* 0x000ee8000c1e1900 */
[----:B------:R-:W4:Y:S04]  /*1b80*/  @P1 LDG.E R24, desc[UR6][R10.64+0x24] ;  /* 0x000024060a181981 */ /* 0x000f28000c1e1900 */
[----:B------:R-:W4:Y:S04]  /*1b90*/  @P2 LDG.E R26, desc[UR6][R10.64+0x38] ;  /* 0x000038060a1a2981 */ /* 0x000f28000c1e1900 */
[----:B------:R-:W4:Y:S04]  /*1ba0*/  @P3 LDG.E R28, desc[UR6][R10.64+0x4c] ;  /* 0x00004c060a1c3981 */ /* 0x000f28000c1e1900 */
[----:B------:R-:W4:Y:S04]  /*1bb0*/  @!P0 LDG.E R19, desc[UR6][R10.64+0x4] ;  /* 0x000004060a138981 */ /* 0x000f28000c1e1900 */
[----:B------:R-:W4:Y:S04]  /*1bc0*/  @!P0 LDG.E R21, desc[UR6][R10.64+0xc] ;  /* 0x00000c060a158981 */ /* 0x000f28000c1e1900 */
[----:B------:R-:W4:Y:S01]  /*1bd0*/  @P4 LDG.E R25, desc[UR6][R10.64+0x54] ;  /* 0x000054060a194981 */ /* 0x000f22000c1e1900 */
[----:B--2---:R-:W-:-:S03]  /*1be0*/  @!P0 LOP3.LUT R5, R5, R22, RZ, 0x3c, !PT ;  /* 0x0000001605058212 */ /* 0x004fc600078e3cff */
[----:B------:R-:W2:Y:S01]  /*1bf0*/  @P4 LDG.E R22, desc[UR6][R10.64+0x60] ;  /* 0x000060060a164981 */ /* 0x000ea2000c1e1900 */
[----:B---3--:R-:W-:-:S03]  /*1c00*/  @!P0 LOP3.LUT R7, R7, R20, RZ, 0x3c, !PT ;  /* 0x0000001407078212 */ /* 0x008fc600078e3cff */
[----:B------:R-:W3:Y:S01]  /*1c10*/  @!P0 LDG.E R20, desc[UR6][R10.64+0x8] ;  /* 0x000008060a148981 */ /* 0x000ee2000c1e1900 */
[----:B----4-:R-:W-:-:S03]  /*1c20*/  @P1 LOP3.LUT R5, R5, R24, RZ, 0x3c, !PT ;  /* 0x0000001805051212 */ /* 0x010fc600078e3cff */
[----:B------:R-:W4:Y:S01]  /*1c30*/  @P5 LDG.E R24, desc[UR6][R10.64+0x74] ;  /* 0x000074060a185981 */ /* 0x000f22000c1e1900 */
[----:B------:R-:W-:-:S04]  /*1c40*/  @P2 LOP3.LUT R5, R5, R26, RZ, 0x3c, !PT ;  /* 0x0000001a05052212 */ /* 0x000fc800078e3cff */
[----:B------:R-:W-:Y:S02]  /*1c50*/  @P3 LOP3.LUT R5, R5, R28, RZ, 0x3c, !PT ;  /* 0x0000001c05053212 */ /* 0x000fe400078e3cff */
[----:B------:R-:W-:Y:S02]  /*1c60*/  @!P0 LOP3.LUT R2, R2, R19, RZ, 0x3c, !PT ;  /* 0x0000001302028212 */ /* 0x000fe400078e3cff */
[----:B------:R-:W4:Y:S01]  /*1c70*/  @P1 LDG.E R19, desc[UR6][R10.64+0x18] ;  /* 0x000018060a131981 */ /* 0x000f22000c1e1900 */
[----:B------:R-:W-:-:S03]  /*1c80*/  @!P0 LOP3.LUT R4, R4, R21, RZ, 0x3c, !PT ;  /* 0x0000001504048212 */ /* 0x000fc600078e3cff */
[----:B------:R-:W4:Y:S01]  /*1c90*/  @P1 LDG.E R21, desc[UR6][R10.64+0x20] ;  /* 0x000020060a151981 */ /* 0x000f22000c1e1900 */
[----:B--2---:R-:W-:-:S03]  /*1ca0*/  @P4 LOP3.LUT R5, R5, R22, RZ, 0x3c, !PT ;  /* 0x0000001605054212 */ /* 0x004fc600078e3cff */
[----:B------:R-:W2:Y:S01]  /*1cb0*/  @P1 LDG.E R22, desc[UR6][R10.64+0x1c] ;  /* 0x00001c060a161981 */ /* 0x000ea2000c1e1900 */
[----:B---3--:R-:W-:-:S03]  /*1cc0*/  @!P0 LOP3.LUT R3, R3, R20, RZ, 0x3c, !PT ;  /* 0x0000001403038212 */ /* 0x008fc600078e3cff */
        /* <DEDUP_REMOVED lines=31> */
[----:B------:R-:W-:Y:S02]  /*1ec0*/  @P4 LOP3.LUT R2, R2, R25, RZ, 0x3c, !PT ;  /* 0x0000001902024212 */ /* 0x000fe400078e3cff */
[----:B------:R-:W-:Y:S01]  /*1ed0*/  LOP3.LUT P0, RZ, R23, 0x80, RZ, 0xc0, !PT ;  /* 0x0000008017ff7812 */ /* 0x000fe2000780c0ff */
[----:B------:R-:W3:Y:S01]  /*1ee0*/  @P6 LDG.E R25, desc[UR6][R10.64+0x84] ;  /* 0x000084060a196981 */ /* 0x000ee2000c1e1900 */
[----:B----4-:R-:W-:-:S03]  /*1ef0*/  @P4 LOP3.LUT R4, R4, R19, RZ, 0x3c, !PT ;  /* 0x0000001304044212 */ /* 0x010fc600078e3cff */
[----:B------:R-:W4:Y:S01]  /*1f00*/  @P5 LDG.E R19, desc[UR6][R10.64+0x70] ;  /* 0x000070060a135981 */ /* 0x000f22000c1e1900 */
[----:B------:R-:W-:-:S03]  /*1f10*/  @P5 LOP3.LUT R2, R2, R21, RZ, 0x3c, !PT ;  /* 0x0000001502025212 */ /* 0x000fc600078e3cff */
        /* <DEDUP_REMOVED lines=18> */
[----:B------:R-:W-:Y:S02]  /*2040*/  @P0 LOP3.LUT R4, R4, R21, RZ, 0x3c, !PT ;  /* 0x0000001504040212 */ /* 0x000fe400078e3cff */
[----:B--2---:R-:W-:Y:S02]  /*2050*/  @P0 LOP3.LUT R3, R3, R22, RZ, 0x3c, !PT ;  /* 0x0000001603030212 */ /* 0x004fe400078e3cff */
[----:B---3--:R-:W-:-:S02]  /*2060*/  @P0 LOP3.LUT R7, R7, R20, RZ, 0x3c, !PT ;  /* 0x0000001407070212 */ /* 0x008fc400078e3cff */
[----:B------:R-:W-:-:S13]  /*2070*/  R2P PR, R23.B1, 0x7f ;  /* 0x0000007f17007804 */ /* 0x000fda0000001000 */
[----:B------:R-:W2:Y:S04]  /*2080*/  @P0 LDG.E R22, desc[UR6][R10.64+0xa8] ;  /* 0x0000a8060a160981 */ /* 0x000ea8000c1e1900 */
[----:B------:R-:W3:Y:S04]  /*2090*/  @P0 LDG.E R20, desc[UR6][R10.64+0xa0] ;  /* 0x0000a0060a140981 */ /* 0x000ee8000c1e1900 */
[----:B------:R-:W4:Y:S04]  /*20a0*/  @P0 LDG.E R19, desc[UR6][R10.64+0xa4] ;  /* 0x0000a4060a130981 */ /* 0x000f28000c1e1900 */
[----:B------:R-:W4:Y:S04]  /*20b0*/  @P0 LDG.E R21, desc[UR6][R10.64+0xac] ;  /* 0x0000ac060a150981 */ /* 0x000f28000c1e1900 */
        /* <DEDUP_REMOVED lines=15> */
[----:B------:R-:W-:Y:S02]  /*21b0*/  @P1 LOP3.LUT R2, R2, R25, RZ, 0x3c, !PT ;  /* 0x0000001902021212 */ /* 0x000fe400078e3cff */
[----:B---3--:R-:W-:Y:S02]  /*21c0*/  @P0 LOP3.LUT R5, R5, R20, RZ, 0x3c, !PT ;  /* 0x0000001405050212 */ /* 0x008fe400078e3cff */
[----:B------:R-:W-:Y:S01]  /*21d0*/  LOP3.LUT P0, RZ, R23, 0x8000, RZ, 0xc0, !PT ;  /* 0x0000800017ff7812 */ /* 0x000fe2000780c0ff */
[----:B------:R-:W3:Y:S01]  /*21e0*/  @P2 LDG.E R20, desc[UR6][R10.64+0xd8] ;  /* 0x0000d8060a142981 */ /* 0x000ee2000c1e1900 */
[----:B----4-:R-:W-:-:S03]  /*21f0*/  @P1 LOP3.LUT R4, R4, R19, RZ, 0x3c, !PT ;  /* 0x0000001304041212 */ /* 0x010fc600078e3cff */
[----:B------:R-:W4:Y:S01]  /*2200*/  @P2 LDG.E R23, desc[UR6][R10.64+0xd4] ;  /* 0x0000d4060a172981 */ /* 0x000f22000c1e1900 */
[----:B------:R-:W-:-:S03]  /*2210*/  @P2 LOP3.LUT R2, R2, R21, RZ, 0x3c, !PT ;  /* 0x0000001502022212 */ /* 0x000fc600078e3cff */
[----:B------:R-:W4:Y:S01]  /*2220*/  @P3 LDG.E R19, desc[UR6][R10.64+0xe0] ;  /* 0x0000e0060a133981 */ /* 0x000f22000c1e1900 */
[----:B------:R-:W-:Y:S02]  /*2230*/  @P2 LOP3.LUT R7, R7, R24, RZ, 0x3c, !PT ;  /* 0x0000001807072212 */ /* 0x000fe400078e3cff */
[----:B------:R-:W-:Y:S01]  /*2240*/  @P2 LOP3.LUT R3, R3, R26, RZ, 0x3c, !PT ;  /* 0x0000001a03032212 */ /* 0x000fe200078e3cff */
        /* <DEDUP_REMOVED lines=32> */
[----:B---3--:R-:W-:Y:S01]  /*2450*/  @P5 LOP3.LUT R3, R3, R20, RZ, 0x3c, !PT ;  /* 0x0000001403035212 */ /* 0x008fe200078e3cff */
[----:B------:R-:W3:Y:S04]  /*2460*/  @P0 LDG.E R23, desc[UR6][R10.64+0x138] ;  /* 0x000138060a170981 */ /* 0x000ee8000c1e1900 */
        /* <DEDUP_REMOVED lines=17> */
[----:B------:R-:W-:Y:S02]  /*2580*/  @P0 LOP3.LUT R2, R2, R21, RZ, 0x3c, !PT ;  /* 0x0000001502020212 */ /* 0x000fe400078e3cff */
[----:B------:R-:W-:-:S02]  /*2590*/  @P0 LOP3.LUT R5, R5, R26, RZ, 0x3c, !PT ;  /* 0x0000001a05050212 */ /* 0x000fc400078e3cff */
[----:B--2---:R-:W-:Y:S01]  /*25a0*/  @P0 LOP3.LUT R7, R7, R22, RZ, 0x3c, !PT ;  /* 0x0000001607070212 */ /* 0x004fe200078e3cff */
[----:B------:R-:W-:Y:S06]  /*25b0*/  BRA.U UP0, `(.L_x_81) ;  /* 0xfffffff5004c7547 */ /* 0x000fec000b83ffff */
[----:B------:R-:W-:-:S05]  /*25c0*/  VIADD R18, R18, 0x1 ;  /* 0x0000000112127836 */ /* 0x000fca0000000000 */
[----:B------:R-:W-:-:S13]  /*25d0*/  ISETP.NE.AND P0, PT, R18, 0x5, PT ;  /* 0x000000051200780c */ /* 0x000fda0003f05270 */
[----:B------:R-:W-:Y:S05]  /*25e0*/  @P0 BRA `(.L_x_82) ;  /* 0xfffffff400300947 */ /* 0x000fea000383ffff */
[----:B------:R3:W-:Y:S04]  /*25f0*/  STL [R1+0x4], R7 ;  /* 0x0000040701007387 */ /* 0x0007e80000100800 */
[----:B------:R3:W-:Y:S04]  /*2600*/  STL.64 [R1+0x8], R2 ;  /* 0x0000080201007387 */ /* 0x0007e80000100a00 */
[----:B------:R3:W-:Y:S02]  /*2610*/  STL.64 [R1+0x10], R4 ;  /* 0x0000100401007387 */ /* 0x0007e40000100a00 */
.L_x_76:
[----:B------:R-:W-:Y:S05]  /*2620*/  BSYNC.RECONVERGENT B1 ;  /* 0x0000000000017941 */ /* 0x000fea0003800200 */
.L_x_75:
[C---:B------:R-:W-:Y:S01]  /*2630*/  ISETP.GT.U32.AND P0, PT, R13.reuse, 0x3, PT ;  /* 0x000000030d00780c */ /* 0x040fe20003f04070 */
[----:B------:R-:W-:Y:S01]  /*2640*/  VIADD R14, R14, 0x1 ;  /* 0x000000010e0e7836 */ /* 0x000fe20000000000 */
[--C-:B------:R-:W-:Y:S02]  /*2650*/  SHF.R.U64 R13, R13, 0x2, R16.reuse ;  /* 0x000000020d0d7819 */ /* 0x100fe40000001210 */
[----:B------:R-:W-:Y:S02]  /*2660*/  ISETP.GT.U32.AND.EX P0, PT, R16, RZ, PT, P0 ;  /* 0x000000ff1000720c */ /* 0x000fe40003f04100 */
[----:B------:R-:W-:-:S11]  /*2670*/  SHF.R.U32.HI R16, RZ, 0x2, R16 ;  /* 0x00000002ff107819 */ /* 0x000fd60000011610 */
[----:B------:R-:W-:Y:S05]  /*2680*/  @P0 BRA `(.L_x_83) ;  /* 0xffffffd800cc0947 */ /* 0x000fea000383ffff */
.L_x_74:
[----:B------:R-:W-:Y:S05]  /*2690*/  BSYNC.RECONVERGENT B0 ;  /* 0x0000000000007941 */ /* 0x000fea0003800200 */
.L_x_73:
[----:B------:R-:W4:Y:S01]  /*26a0*/  LDCU UR4, c[0x0][0x370] ;  /* 0x00006e00ff0477ac */ /* 0x000f220008000800 */
[----:B------:R-:W5:Y:S01]  /*26b0*/  LDCU UR5, c[0x0][0x388] ;  /* 0x00007100ff0577ac */ /* 0x000f620008000800 */
[----:B----4-:R-:W-:-:S05]  /*26c0*/  IMAD R11, R12, UR4, RZ ;  /* 0x000000040c0b7c24 */ /* 0x010fca000f8e02ff */
[----:B-----5:R-:W-:-:S13]  /*26d0*/  ISETP.GE.U32.AND P0, PT, R11, UR5, PT ;  /* 0x000000050b007c0c */ /* 0x020fda000bf06070 */
[----:B------:R-:W-:Y:S05]  /*26e0*/  @P0 BRA `(.L_x_84) ;  /* 0x0000000000800947 */ /* 0x000fea0003800000 */
[----:B------:R-:W-:-:S13]  /*26f0*/  ISETP.GE.AND P0, PT, R0, UR5, PT ;  /* 0x0000000500007c0c */ /* 0x000fda000bf06270 */
[----:B------:R-:W-:Y:S05]  /*2700*/  @P0 EXIT ;  /* 0x000000000000094d */ /* 0x000fea0003800000 */
[----:B------:R-:W0:Y:S01]  /*2710*/  LDC R17, c[0x0][0x38c] ;  /* 0x0000e300ff117b82 */ /* 0x000e220000000800 */
[----:B------:R-:W0:Y:S01]  /*2720*/  LDCU UR4, c[0x0][0x390] ;  /* 0x00007200ff0477ac */ /* 0x000e220008000800 */
[----:B------:R-:W-:Y:S02]  /*2730*/  IMAD.MOV.U32 R10, RZ, RZ, R4 ;  /* 0x000000ffff0a7224 */ /* 0x000fe400078e0004 */
[----:B------:R-:W-:Y:S02]  /*2740*/  IMAD.MOV.U32 R14, RZ, RZ, R2 ;  /* 0x000000ffff0e7224 */ /* 0x000fe400078e0002 */
[----:B------:R-:W-:Y:S02]  /*2750*/  IMAD.MOV.U32 R12, RZ, RZ, R3 ;  /* 0x000000ffff0c7224 */ /* 0x000fe400078e0003 */
[----:B------:R-:W4:Y:S01]  /*2760*/  LDC.64 R8, c[0x0][0x380] ;  /* 0x0000e000ff087b82 */ /* 0x000f220000000a00 */
[----:B0123--:R-:W-:-:S07]  /*2770*/  FADD R4, -R17, UR4 ;  /* 0x0000000411047e21 */ /* 0x00ffce0008000100 */
.L_x_85:
[----:B------:R-:W-:Y:S01]  /*2780*/  SHF.R.U32.HI R2, RZ, 0x2, R7 ;  /* 0x00000002ff027819 */ /* 0x000fe20000011607 */
[----:B------:R-:W-:Y:S02]  /*2790*/  IMAD.SHL.U32 R3, R5, 0x10, RZ ;  /* 0x0000001005037824 */ /* 0x000fe400078e00ff */
[----:B------:R-:W-:Y:S01]  /*27a0*/  VIADD R6, R6, 0x587c5 ;  /* 0x000587c506067836 */ /* 0x000fe20000000000 */
[----:B------:R-:W-:-:S05]  /*27b0*/  LOP3.LUT R2, R2, R7, RZ, 0x3c, !PT ;  /* 0x0000000702027212 */ /* 0x000fca00078e3cff */
[----:B------:R-:W-:-:S05]  /*27c0*/  IMAD.SHL.U32 R7, R2, 0x2, RZ ;  /* 0x0000000202077824 */ /* 0x000fca00078e00ff */
[----:B------:R-:W-:Y:S01]  /*27d0*/  LOP3.LUT R2, R2, R7, R3, 0x96, !PT ;  /* 0x0000000702027212 */ /* 0x000fe200078e9603 */
[----:B------:R-:W-:-:S03]  /*27e0*/  IMAD.MOV.U32 R7, RZ, RZ, 0x2f800000 ;  /* 0x2f800000ff077424 */ /* 0x000fc600078e00ff */
[----:B------:R-:W-:-:S05]  /*27f0*/  LOP3.LUT R13, R2, R5, RZ, 0x3c, !PT ;  /* 0x00000005020d7212 */ /* 0x000fca00078e3cff */
[----:B------:R-:W-:-:S05]  /*2800*/  IMAD.IADD R2, R13, 0x1, R6 ;  /* 0x000000010d027824 */ /* 0x000fca00078e0206 */
[----:B------:R-:W-:-:S05]  /*2810*/  I2FP.F32.U32 R2, R2 ;  /* 0x0000000200027245 */ /* 0x000fca0000201000 */
[----:B------:R-:W-:Y:S01]  /*2820*/  FFMA R7, R2, R7, 1.1641532182693481445e-10 ;  /* 0x2f00000002077423 */ /* 0x000fe20000000007 */
[----:B----4-:R-:W-:-:S04]  /*2830*/  IMAD.WIDE R2, R0, 0x4, R8 ;  /* 0x0000000400027825 */ /* 0x010fc800078e0208 */
[----:B------:R-:W-:Y:S01]  /*2840*/  FFMA R15, R4, R7, R17 ;  /* 0x00000007040f7223 */ /* 0x000fe20000000011 */
[----:B------:R-:W-:Y:S02]  /*2850*/  IMAD.IADD R0, R11, 0x1, R0 ;  /* 0x000000010b007824 */ /* 0x000fe400078e0200 */
[----:B------:R-:W-:Y:S02]  /*2860*/  IMAD.MOV.U32 R7, RZ, RZ, R14 ;  /* 0x000000ffff077224 */ /* 0x000fe400078e000e */
[----:B------:R0:W-:Y:S01]  /*2870*/  STG.E desc[UR6][R2.64], R15 ;  /* 0x0000000f02007986 */ /* 0x0001e2000c101906 */
[----:B------:R-:W-:Y:S01]  /*2880*/  ISETP.GE.AND P0, PT, R0, UR5, PT ;  /* 0x0000000500007c0c */ /* 0x000fe2000bf06270 */
[----:B------:R-:W-:Y:S02]  /*2890*/  IMAD.MOV.U32 R14, RZ, RZ, R12 ;  /* 0x000000ffff0e7224 */ /* 0x000fe400078e000c */
[----:B------:R-:W-:Y:S02]  /*28a0*/  IMAD.MOV.U32 R12, RZ, RZ, R10 ;  /* 0x000000ffff0c7224 */ /* 0x000fe400078e000a */
[----:B------:R-:W-:-:S02]  /*28b0*/  IMAD.MOV.U32 R10, RZ, RZ, R5 ;  /* 0x000000ffff0a7224 */ /* 0x000fc400078e0005 */
[----:B------:R-:W-:-:S06]  /*28c0*/  IMAD.MOV.U32 R5, RZ, RZ, R13 ;  /* 0x000000ffff057224 */ /* 0x000fcc00078e000d */
[----:B0-----:R-:W-:Y:S05]  /*28d0*/  @!P0 BRA `(.L_x_85) ;  /* 0xfffffffc00a88947 */ /* 0x001fea000383ffff */
[----:B------:R-:W-:Y:S05]  /*28e0*/  EXIT ;  /* 0x000000000000794d */ /* 0x000fea0003800000 */
.L_x_84:
[----:B------:R-:W-:-:S13]  /*28f0*/  ISETP.GE.AND P0, PT, R0, UR5, PT ;  /* 0x0000000500007c0c */ /* 0x000fda000bf06270 */
[----:B------:R-:W-:Y:S05]  /*2900*/  @P0 EXIT ;  /* 0x000000000000094d */ /* 0x000fea0003800000 */
[----:B0123--:R-:W-:Y:S01]  /*2910*/  SHF.R.U32.HI R2, RZ, 0x2, R7 ;  /* 0x00000002ff027819 */ /* 0x00ffe20000011607 */
[----:B------:R-:W0:Y:S01]  /*2920*/  LDC R8, c[0x0][0x38c] ;  /* 0x0000e300ff087b82 */ /* 0x000e220000000800 */
[----:B------:R-:W-:Y:S01]  /*2930*/  IMAD.SHL.U32 R3, R5, 0x10, RZ ;  /* 0x0000001005037824 */ /* 0x000fe200078e00ff */
[----:B------:R-:W1:Y:S01]  /*2940*/  LDCU.64 UR4, c[0x0][0x380] ;  /* 0x00007000ff0477ac */ /* 0x000e620008000a00 */
[----:B------:R-:W-:Y:S01]  /*2950*/  LOP3.LUT R2, R2, R7, RZ, 0x3c, !PT ;  /* 0x0000000702027212 */ /* 0x000fe200078e3cff */
[----:B------:R-:W0:Y:S04]  /*2960*/  LDCU UR8, c[0x0][0x390] ;  /* 0x00007200ff0877ac */ /* 0x000e280008000800 */
[----:B------:R-:W-:-:S05]  /*2970*/  IMAD.SHL.U32 R4, R2, 0x2, RZ ;  /* 0x0000000202047824 */ /* 0x000fca00078e00ff */
[----:B------:R-:W-:Y:S01]  /*2980*/  LOP3.LUT R4, R2, R4, R3, 0x96, !PT ;  /* 0x0000000402047212 */ /* 0x000fe200078e9603 */
[----:B------:R-:W-:Y:S01]  /*2990*/  IMAD.MOV.U32 R2, RZ, RZ, 0x2f800000 ;  /* 0x2f800000ff027424 */ /* 0x000fe200078e00ff */
[----:B------:R-:W-:Y:S02]  /*29a0*/  SHF.R.S32.HI R3, RZ, 0x1f, R0 ;  /* 0x0000001fff037819 */ /* 0x000fe40000011400 */
[----:B------:R-:W-:-:S04]  /*29b0*/  LOP3.LUT R5, R4, R5, RZ, 0x3c, !PT ;  /* 0x0000000504057212 */ /* 0x000fc800078e3cff */
[----:B------:R-:W-:Y:S01]  /*29c0*/  IADD3 R5, PT, PT, R6, 0x587c5, R5 ;  /* 0x000587c506057810 */ /* 0x000fe20007ffe005 */
[----:B0-----:R-:W-:-:S03]  /*29d0*/  FADD R7, -R8, UR8 ;  /* 0x0000000808077e21 */ /* 0x001fc60008000100 */
[----:B------:R-:W-:-:S05]  /*29e0*/  I2FP.F32.U32 R5, R5 ;  /* 0x0000000500057245 */ /* 0x000fca0000201000 */
[----:B------:R-:W-:Y:S01]  /*29f0*/  FFMA R5, R5, R2, 1.1641532182693481445e-10 ;  /* 0x2f00000005057423 */ /* 0x000fe20000000002 */
[----:B-1----:R-:W-:-:S03]  /*2a00*/  LEA R2, P0, R0, UR4, 0x2 ;  /* 0x0000000400027c11 */ /* 0x002fc6000f8010ff */
[----:B------:R-:W-:Y:S01]  /*2a10*/  FFMA R5, R7, R5, R8 ;  /* 0x0000000507057223 */ /* 0x000fe20000000008 */
[----:B------:R-:W-:-:S05]  /*2a20*/  LEA.HI.X R3, R0, UR5, R3, 0x2, P0 ;  /* 0x0000000500037c11 */ /* 0x000fca00080f1403 */
[----:B------:R-:W-:Y:S01]  /*2a30*/  STG.E desc[UR6][R2.64], R5 ;  /* 0x0000000502007986 */ /* 0x000fe2000c101906 */
[----:B------:R-:W-:Y:S05]  /*2a40*/  EXIT ;  /* 0x000000000000794d */ /* 0x000fea0003800000 */
.L_x_86:
        /* <DEDUP_REMOVED lines=11> */
.L_x_98:


//--------------------- .text._Z6seq_MCPKfPfi     --------------------------
	.section	.text._Z6seq_MCPKfPfi,"ax",@progbits
	.align	128
        .global         _Z6seq_MCPKfPfi
        .type           _Z6seq_MCPKfPfi,@function
        .size           _Z6seq_MCPKfPfi,(.L_x_99 - _Z6seq_MCPKfPfi)
        .other          _Z6seq_MCPKfPfi,@"STO_CUDA_ENTRY STV_DEFAULT"
_Z6seq_MCPKfPfi:
.text._Z6seq_MCPKfPfi:
[----:B------:R-:W-:Y:S01]  /*0000*/  LDC R1, c[0x0][0x37c] ;  /* 0x0000df00ff017b82 */ /* 0x000fe20000000800 */
[----:B------:R-:W0:Y:S01]  /*0010*/  S2R R6, SR_TID.X ;  /* 0x0000000000067919 */ /* 0x000e220000002100 */
[----:B------:R-:W0:Y:S01]  /*0020*/  LDCU UR8, c[0x0][0x360] ;  /* 0x00006c00ff0877ac */ /* 0x000e220008000800 */
[----:B------:R-:W0:Y:S01]  /*0030*/  S2R R7, SR_CTAID.X ;  /* 0x0000000000077919 */ /* 0x000e220000002500 */
[----:B------:R-:W1:Y:S01]  /*0040*/  LDCU UR4, c[0x0][0x390] ;  /* 0x00007200ff0477ac */ /* 0x000e620008000800 */
[----:B------:R-:W2:Y:S01]  /*0050*/  LDCU.64 UR6, c[0x0][0x358] ;  /* 0x00006b00ff0677ac */ /* 0x000ea20008000a00 */
[----:B0-----:R-:W-:-:S05]  /*0060*/  IMAD R5, R7, UR8, R6 ;  /* 0x0000000807057c24 */ /* 0x001fca000f8e0206 */
[----:B-1----:R-:W-:-:S13]  /*0070*/  ISETP.GE.AND P1, PT, R5, UR4, PT ;  /* 0x0000000405007c0c */ /* 0x002fda000bf26270 */
[----:B------:R-:W0:Y:S02]  /*0080*/  @!P1 LDC.64 R2, c[0x0][0x380] ;  /* 0x0000e000ff029b82 */ /* 0x000e240000000a00 */
[----:B0-----:R-:W-:-:S06]  /*0090*/  @!P1 IMAD.WIDE R2, R5, 0x4, R2 ;  /* 0x0000000405029825 */ /* 0x001fcc00078e0202 */
[----:B--2---:R-:W2:Y:S01]  /*00a0*/  @!P1 LDG.E R3, desc[UR6][R2.64] ;  /* 0x0000000602039981 */ /* 0x004ea2000c1e1900 */
[----:B------:R-:W0:Y:S01]  /*00b0*/  S2UR UR5, SR_CgaCtaId ;  /* 0x00000000000579c3 */ /* 0x000e220000008800 */
[----:B------:R-:W-:Y:S01]  /*00c0*/  IMAD.U32 R4, RZ, RZ, UR8 ;  /* 0x00000008ff047e24 */ /* 0x000fe2000f8e00ff */
[----:B------:R-:W-:Y:S01]  /*00d0*/  UMOV UR4, 0x400 ;  /* 0x0000040000047882 */ /* 0x000fe20000000000 */
[----:B------:R-:W-:-:S03]  /*00e0*/  ISETP.NE.AND P0, PT, R6, RZ, PT ;  /* 0x000000ff0600720c */ /* 0x000fc60003f05270 */
[----:B------:R-:W-:Y:S01]  /*00f0*/  ISETP.GE.U32.AND P2, PT, R4, 0x2, PT ;  /* 0x000000020400780c */ /* 0x000fe20003f46070 */
[----:B0-----:R-:W-:-:S06]  /*0100*/  ULEA UR4, UR5, UR4, 0x18 ;  /* 0x0000000405047291 */ /* 0x001fcc000f8ec0ff */
[----:B------:R-:W-:-:S05]  /*0110*/  LEA R0, R6, UR4, 0x2 ;  /* 0x0000000406007c11 */ /* 0x000fca000f8e10ff */
[----:B--2---:R0:W-:Y:S04]  /*0120*/  @!P1 STS [R0], R3 ;  /* 0x0000000300009388 */ /* 0x0041e80000000800 */
[----:B------:R0:W-:Y:S01]  /*0130*/  @P1 STS [R0], RZ ;  /* 0x000000ff00001388 */ /* 0x0001e20000000800 */
[----:B------:R-:W-:Y:S06]  /*0140*/  BAR.SYNC.DEFER_BLOCKING 0x0 ;  /* 0x0000000000007b1d */ /* 0x000fec0000010000 */
[----:B------:R-:W-:Y:S05]  /*0150*/  @!P2 BRA `(.L_x_87) ;  /* 0x00000000002ca947 */ /* 0x000fea0003800000 */
.L_x_88:
[----:B------:R-:W-:-:S04]  /*0160*/  SHF.R.U32.HI R5, RZ, 0x1, R4 ;  /* 0x00000001ff057819 */ /* 0x000fc80000011604 */
[----:B------:R-:W-:-:S13]  /*0170*/  ISETP.GE.U32.AND P1, PT, R6, R5, PT ;  /* 0x000000050600720c */ /* 0x000fda0003f26070 */
[----:B------:R-:W-:Y:S01]  /*0180*/  @!P1 IMAD R2, R5, 0x4, R0 ;  /* 0x0000000405029824 */ /* 0x000fe200078e0200 */
[----:B0-----:R-:W-:Y:S05]  /*0190*/  @!P1 LDS R3, [R0] ;  /* 0x0000000000039984 */ /* 0x001fea0000000800 */
[----:B------:R-:W0:Y:S02]  /*01a0*/  @!P1 LDS R2, [R2] ;  /* 0x0000000002029984 */ /* 0x000e240000000800 */
[----:B0-----:R-:W-:-:S05]  /*01b0*/  @!P1 FADD R3, R2, R3 ;  /* 0x0000000302039221 */ /* 0x001fca0000000000 */
[----:B------:R1:W-:Y:S01]  /*01c0*/  @!P1 STS [R0], R3 ;  /* 0x0000000300009388 */ /* 0x0003e20000000800 */
[----:B------:R-:W-:Y:S01]  /*01d0*/  BAR.SYNC.DEFER_BLOCKING 0x0 ;  /* 0x0000000000007b1d */ /* 0x000fe20000010000 */
[----:B------:R-:W-:Y:S01]  /*01e0*/  ISETP.GT.U32.AND P1, PT, R4, 0x3, PT ;  /* 0x000000030400780c */ /* 0x000fe20003f24070 */
[----:B------:R-:W-:-:S12]  /*01f0*/  IMAD.MOV.U32 R4, RZ, RZ, R5 ;  /* 0x000000ffff047224 */ /* 0x000fd800078e0005 */
[----:B-1----:R-:W-:Y:S05]  /*0200*/  @P1 BRA `(.L_x_88) ;  /* 0xfffffffc00d41947 */ /* 0x002fea000383ffff */
.L_x_87:
[----:B------:R-:W-:Y:S05]  /*0210*/  @P0 EXIT ;  /* 0x000000000000094d */ /* 0x000fea0003800000 */
[----:B------:R-:W1:Y:S01]  /*0220*/  S2UR UR5, SR_CgaCtaId ;  /* 0x00000000000579c3 */ /* 0x000e620000008800 */
[----:B------:R-:W-:-:S07]  /*0230*/  UMOV UR4, 0x400 ;  /* 0x0000040000047882 */ /* 0x000fce0000000000 */
[----:B0-----:R-:W0:Y:S01]  /*0240*/  LDC.64 R2, c[0x0][0x388] ;  /* 0x0000e200ff027b82 */ /* 0x001e220000000a00 */
[----:B-1----:R-:W-:Y:S01]  /*0250*/  ULEA UR4, UR5, UR4, 0x18 ;  /* 0x0000000405047291 */ /* 0x002fe2000f8ec0ff */
[----:B0-----:R-:W-:-:S08]  /*0260*/  IMAD.WIDE.U32 R2, R7, 0x4, R2 ;  /* 0x0000000407027825 */ /* 0x001fd000078e0002 */
[----:B------:R-:W0:Y:S04]  /*0270*/  LDS R5, [UR4] ;  /* 0x00000004ff057984 */ /* 0x000e280008000800 */
[----:B0-----:R-:W-:Y:S01]  /*0280*/  STG.E desc[UR6][R2.64], R5 ;  /* 0x0000000502007986 */ /* 0x001fe2000c101906 */
[----:B------:R-:W-:Y:S05]  /*0290*/  EXIT ;  /* 0x000000000000794d */ /* 0x000fea0003800000 */
.L_x_89:
        /* <DEDUP_REMOVED lines=14> */
.L_x_99:


//--------------------- .text._Z6summedPKfPfi     --------------------------
	.section	.text._Z6summedPKfPfi,"ax",@progbits
	.align	128
        .global         _Z6summedPKfPfi
        .type           _Z6summedPKfPfi,@function
        .size           _Z6summedPKfPfi,(.L_x_100 - _Z6summedPKfPfi)
        .other          _Z6summedPKfPfi,@"STO_CUDA_ENTRY STV_DEFAULT"
_Z6summedPKfPfi:
.text._Z6summedPKfPfi:
[----:B------:R-:W-:Y:S01]  /*0000*/  LDC R1, c[0x0][0x37c] ;  /* 0x0000df00ff017b82 */ /* 0x000fe20000000800 */
[----:B------:R-:W0:Y:S07]  /*0010*/  S2R R5, SR_TID.X ;  /* 0x0000000000057919 */ /* 0x000e2e0000002100 */
[----:B------:R-:W0:Y:S01]  /*0020*/  S2UR UR6, SR_CTAID.X ;  /* 0x00000000000679c3 */ /* 0x000e220000002500 */
[----:B------:R-:W1:Y:S01]  /*0030*/  LDCU.64 UR4, c[0x0][0x358] ;  /* 0x00006b00ff0477ac */ /* 0x000e620008000a00 */
[----:B------:R-:W2:Y:S06]  /*0040*/  LDCU UR7, c[0x0][0x390] ;  /* 0x00007200ff0777ac */ /* 0x000eac0008000800 */
[----:B------:R-:W0:Y:S08]  /*0050*/  LDC R0, c[0x0][0x360] ;  /* 0x0000d800ff007b82 */ /* 0x000e300000000800 */
[----:B------:R-:W3:Y:S01]  /*0060*/  LDC.64 R2, c[0x0][0x388] ;  /* 0x0000e200ff027b82 */ /* 0x000ee20000000a00 */
[----:B0-----:R-:W-:-:S05]  /*0070*/  IMAD R5, R0, UR6, R5 ;  /* 0x0000000600057c24 */ /* 0x001fca000f8e0205 */
[C---:B--2---:R-:W-:Y:S01]  /*0080*/  ISETP.GE.AND P0, PT, R5.reuse, UR7, PT ;  /* 0x0000000705007c0c */ /* 0x044fe2000bf06270 */
[----:B---3--:R-:W-:-:S05]  /*0090*/  IMAD.WIDE R2, R5, 0x4, R2 ;  /* 0x0000000405027825 */ /* 0x008fca00078e0202 */
[----:B-1----:R0:W-:Y:S01]  /*00a0*/  STG.E desc[UR4][R2.64], RZ ;  /* 0x000000ff02007986 */ /* 0x0021e2000c101904 */
[----:B------:R-:W-:Y:S06]  /*00b0*/  BAR.SYNC.DEFER_BLOCKING 0x0 ;  /* 0x0000000000007b1d */ /* 0x000fec0000010000 */
[----:B------:R-:W-:Y:S05]  /*00c0*/  @P0 EXIT ;  /* 0x000000000000094d */ /* 0x000fea0003800000 */
[----:B------:R1:W5:Y:S01]  /*00d0*/  LDG.E R11, desc[UR4][R2.64] ;  /* 0x00000004020b7981 */ /* 0x000362000c1e1900 */
[----:B------:R-:W2:Y:S01]  /*00e0*/  LDC.64 R6, c[0x0][0x380] ;  /* 0x0000e000ff067b82 */ /* 0x000ea20000000a00 */
[----:B------:R-:W3:Y:S01]  /*00f0*/  LDCU UR6, c[0x0][0x370] ;  /* 0x00006e00ff0677ac */ /* 0x000ee20008000800 */
[----:B------:R-:W-:Y:S01]  /*0100*/  MOV R9, R5 ;  /* 0x0000000500097202 */ /* 0x000fe20000000f00 */
[----:B-1-3--:R-:W-:-:S07]  /*0110*/  IMAD R0, R0, UR6, RZ ;  /* 0x0000000600007c24 */ /* 0x00afce000f8e02ff */
.L_x_90:
[----:B--2---:R-:W-:-:S06]  /*0120*/  IMAD.WIDE R4, R9, 0x4, R6 ;  /* 0x0000000409047825 */ /* 0x004fcc00078e0206 */
[----:B------:R-:W2:Y:S01]  /*0130*/  LDG.E R4, desc[UR4][R4.64] ;  /* 0x0000000404047981 */ /* 0x000ea2000c1e1900 */
[----:B------:R-:W-:-:S04]  /*0140*/  IADD3 R9, PT, PT, R0, R9, RZ ;  /* 0x0000000900097210 */ /* 0x000fc80007ffe0ff */
[----:B------:R-:W-:Y:S01]  /*0150*/  ISETP.GE.AND P0, PT, R9, UR7, PT ;  /* 0x0000000709007c0c */ /* 0x000fe2000bf06270 */
[----:B-12--5:R-:W-:-:S05]  /*0160*/  FADD R11, R4, R11 ;  /* 0x0000000b040b7221 */ /* 0x026fca0000000000 */
[----:B------:R1:W-:Y:S07]  /*0170*/  STG.E desc[UR4][R2.64], R11 ;  /* 0x0000000b02007986 */ /* 0x0003ee000c101904 */
[----:B------:R-:W-:Y:S05]  /*0180*/  @!P0 BRA `(.L_x_90) ;  /* 0xfffffffc00e48947 */ /* 0x000fea000383ffff */
[----:B------:R-:W-:Y:S05]  /*0190*/  EXIT ;  /* 0x000000000000794d */ /* 0x000fea0003800000 */
.L_x_91:
        /* <DEDUP_REMOVED lines=14> */
.L_x_100:


//--------------------- .nv.global.init           --------------------------
	.section	.nv.global.init,"aw",@progbits
	.align	16
.nv.global.init:
	.type		__cudart_sin_cos_coeffs,@object
	.size		__cudart_sin_cos_coeffs,(__cudart_i2opi_d - __cudart_sin_cos_coeffs)
__cudart_sin_cos_coeffs:
        /*0000*/ 	.byte	0x46, 0xd2, 0xb0, 0x2c, 0xf1, 0xe5, 0x5a, 0xbe, 0x92, 0xe3, 0xac, 0x69, 0xe3, 0x1d, 0xc7, 0x3e
        /*0010*/ 	.byte	0xa1, 0x62, 0xdb, 0x19, 0xa0, 0x01, 0x2a, 0xbf, 0x18, 0x08, 0x11, 0x11, 0x11, 0x11, 0x81, 0x3f
        /*0020*/ 	.byte	0x54, 0x55, 0x55, 0x55, 0x55, 0x55, 0xc5, 0xbf, 0x00, 0x00, 0x00, 0x00, 0x00, 0x00, 0x00, 0x00
        /*0030*/ 	.byte	0x00, 0x00, 0x00, 0x00, 0x00, 0x00, 0x00, 0x00, 0x64, 0x81, 0xfd, 0x20, 0x83, 0xff, 0xa8, 0xbd
        /*0040*/ 	.byte	0x28, 0x85, 0xef, 0xc1, 0xa7, 0xee, 0x21, 0x3e, 0xd9, 0xe6, 0x06, 0x8e, 0x4f, 0x7e, 0x92, 0xbe
        /*0050*/ 	.byte	0xe9, 0xbc, 0xdd, 0x19, 0xa0, 0x01, 0xfa, 0x3e, 0x47, 0x5d, 0xc1, 0x16, 0x6c, 0xc1, 0x56, 0xbf
        /*0060*/ 	.byte	0x51, 0x55, 0x55, 0x55, 0x55, 0x55, 0xa5, 0x3f, 0x00, 0x00, 0x00, 0x00, 0x00, 0x00, 0xe0, 0xbf
        /*0070*/ 	.byte	0x00, 0x00, 0x00, 0x00, 0x00, 0x00, 0xf0, 0x3f, 0x00, 0x00, 0x00, 0x00, 0x00, 0x00, 0x00, 0x00
	.type		__cudart_i2opi_d,@object
	.size		__cudart_i2opi_d,(__cudart_i2opi_f - __cudart_i2opi_d)
__cudart_i2opi_d:
        /* <DEDUP_REMOVED lines=9> */
	.type		__cudart_i2opi_f,@object
	.size		__cudart_i2opi_f,(mrg32k3aM1SubSeq - __cudart_i2opi_f)
__cudart_i2opi_f:
        /*0110*/ 	.byte	0x41, 0x90, 0x43, 0x3c, 0x99, 0x95, 0x62, 0xdb, 0xc0, 0xdd, 0x34, 0xf5, 0xd1, 0x57, 0x27, 0xfc
        /*0120*/ 	.byte	0x29, 0x15, 0x44, 0x4e, 0x6e, 0x83, 0xf9, 0xa2
	.type		mrg32k3aM1SubSeq,@object
	.size		mrg32k3aM1SubSeq,(mrg32k3aM2SubSeq - mrg32k3aM1SubSeq)
mrg32k3aM1SubSeq:
        /* <DEDUP_REMOVED lines=126> */
	.type		mrg32k3aM2SubSeq,@object
	.size		mrg32k3aM2SubSeq,(mrg32k3aM1 - mrg32k3aM2SubSeq)
mrg32k3aM2SubSeq:
        /* <DEDUP_REMOVED lines=126> */
	.type		mrg32k3aM1,@object
	.size		mrg32k3aM1,(mrg32k3aM1Seq - mrg32k3aM1)
mrg32k3aM1:
        /* <DEDUP_REMOVED lines=144> */
	.type		mrg32k3aM1Seq,@object
	.size		mrg32k3aM1Seq,(mrg32k3aM2 - mrg32k3aM1Seq)
mrg32k3aM1Seq:
        /* <DEDUP_REMOVED lines=144> */
	.type		mrg32k3aM2,@object
	.size		mrg32k3aM2,(mrg32k3aM2Seq - mrg32k3aM2)
mrg32k3aM2:
        /* <DEDUP_REMOVED lines=144> */
	.type		mrg32k3aM2Seq,@object
	.size		mrg32k3aM2Seq,(precalc_xorwow_matrix - mrg32k3aM2Seq)
mrg32k3aM2Seq:
        /* <DEDUP_REMOVED lines=144> */
	.type		precalc_xorwow_matrix,@object
	.size		precalc_xorwow_matrix,(precalc_xorwow_offset_matrix - precalc_xorwow_matrix)
precalc_xorwow_matrix:
        /* <DEDUP_REMOVED lines=6400> */
	.type		precalc_xorwow_offset_matrix,@object
	.size		precalc_xorwow_offset_matrix,(.L_1 - precalc_xorwow_offset_matrix)
precalc_xorwow_offset_matrix:
        /* <DEDUP_REMOVED lines=6400> */
.L_1:


//--------------------- .nv.shared._Z4funcPfS_S_S_S_i --------------------------
	.section	.nv.shared._Z4funcPfS_S_S_S_i,"aw",@nobits
	.sectionflags	@""
	.align	16
	.zero		1024


//--------------------- .nv.shared.reserved.0     --------------------------
	.section	.nv.shared.reserved.0,"aw",@nobits
	.weak		__nv_reservedSMEM_offset_0_alias
	.size		__nv_reservedSMEM_offset_0_alias, 0, 64
	.other		__nv_reservedSMEM_offset_0_alias,@"STO_CUDA_RESERVED_SHARED STV_DEFAULT"
__nv_reservedSMEM_offset_0_alias:
	.zero		0
	.zero		64


//--------------------- .nv.shared._Z15generate_randomPfiffm --------------------------
	.section	.nv.shared._Z15generate_randomPfiffm,"aw",@nobits
	.sectionflags	@""
	.align	16
	.zero		1024


//--------------------- .nv.shared._Z6seq_MCPKfPfi --------------------------
	.section	.nv.shared._Z6seq_MCPKfPfi,"aw",@nobits
	.sectionflags	@""
	.align	16
	.zero		1024


//--------------------- .nv.shared._Z6summedPKfPfi --------------------------
	.section	.nv.shared._Z6summedPKfPfi,"aw",@nobits
	.sectionflags	@""
	.align	16
	.zero		1024


//--------------------- .nv.constant0._Z4funcPfS_S_S_S_i --------------------------
	.section	.nv.constant0._Z4funcPfS_S_S_S_i,"a",@progbits
	.sectionflags	@""
	.align	4
.nv.constant0._Z4funcPfS_S_S_S_i:
	.zero		940


//--------------------- .nv.constant0._Z15generate_randomPfiffm --------------------------
	.section	.nv.constant0._Z15generate_randomPfiffm,"a",@progbits
	.sectionflags	@""
	.align	4
.nv.constant0._Z15generate_randomPfiffm:
	.zero		928


//--------------------- .nv.constant0._Z6seq_MCPKfPfi --------------------------
	.section	.nv.constant0._Z6seq_MCPKfPfi,"a",@progbits
	.sectionflags	@""
	.align	4
.nv.constant0._Z6seq_MCPKfPfi:
	.zero		916


//--------------------- .nv.constant0._Z6summedPKfPfi --------------------------
	.section	.nv.constant0._Z6summedPKfPfi,"a",@progbits
	.sectionflags	@""
	.align	4
.nv.constant0._Z6summedPKfPfi:
	.zero		916


//--------------------- SYMBOLS --------------------------

	.type		.nv.reservedSmem.offset0,@object
	.size		.nv.reservedSmem.offset0,0x4
	.type		.nv.reservedSmem.cap,@object
	.size		.nv.reservedSmem.cap,0x4
